//
// Generated by NVIDIA NVVM Compiler
//
// Compiler Build ID: CL-36424714
// Cuda compilation tools, release 13.0, V13.0.88
// Based on NVVM 20.0.0
//

.version 9.0
.target sm_100
.address_size 64

	// .globl	_Z27warp_specialized_mma_kernelPK6__halfS1_Pfiii
.extern .shared .align 16 .b8 shmem[];

.visible .entry _Z27warp_specialized_mma_kernelPK6__halfS1_Pfiii(
	.param .u64 .ptr .align 1 _Z27warp_specialized_mma_kernelPK6__halfS1_Pfiii_param_0,
	.param .u64 .ptr .align 1 _Z27warp_specialized_mma_kernelPK6__halfS1_Pfiii_param_1,
	.param .u64 .ptr .align 1 _Z27warp_specialized_mma_kernelPK6__halfS1_Pfiii_param_2,
	.param .u32 _Z27warp_specialized_mma_kernelPK6__halfS1_Pfiii_param_3,
	.param .u32 _Z27warp_specialized_mma_kernelPK6__halfS1_Pfiii_param_4,
	.param .u32 _Z27warp_specialized_mma_kernelPK6__halfS1_Pfiii_param_5
)
{
	.local .align 16 .b8 	__local_depot0[32];
	.reg .b64 	%SP;
	.reg .b64 	%SPL;
	.reg .pred 	%p<23>;
	.reg .b16 	%rs<19>;
	.reg .b32 	%r<186>;
	.reg .b32 	%f<59>;
	.reg .b64 	%rd<113>;

	mov.u64 	%SPL, __local_depot0;
	ld.param.u64 	%rd14, [_Z27warp_specialized_mma_kernelPK6__halfS1_Pfiii_param_0];
	ld.param.u64 	%rd15, [_Z27warp_specialized_mma_kernelPK6__halfS1_Pfiii_param_1];
	ld.param.u32 	%r47, [_Z27warp_specialized_mma_kernelPK6__halfS1_Pfiii_param_4];
	ld.param.u32 	%r48, [_Z27warp_specialized_mma_kernelPK6__halfS1_Pfiii_param_5];
	cvta.to.global.u64 	%rd1, %rd14;
	cvta.to.global.u64 	%rd2, %rd15;
	add.u64 	%rd3, %SPL, 0;
	add.u64 	%rd4, %SPL, 16;
	mov.u32 	%r1, %tid.x;
	shr.u32 	%r2, %r1, 5;
	mov.u32 	%r49, %ctaid.y;
	shl.b32 	%r3, %r49, 4;
	mov.u32 	%r50, %ctaid.x;
	shl.b32 	%r4, %r50, 4;
	mov.u32 	%r51, shmem;
	cvt.u64.u32 	%rd18, %r51;
	cvta.shared.u64 	%rd19, %rd18;
	add.s64 	%rd20, %rd19, 512;
	st.local.v2.u64 	[%rd3], {%rd19, %rd20};
	add.s64 	%rd21, %rd19, 1024;
	st.local.v2.u64 	[%rd4], {%rd20, %rd21};
	mul.lo.s32 	%r52, %r48, %r3;
	cvt.s64.s32 	%rd5, %r52;
	mov.u32 	%r5, %ntid.x;
	setp.gt.u32 	%p1, %r1, 255;
	@%p1 bra 	$L__BB0_7;
	add.s32 	%r53, %r1, %r5;
	max.u32 	%r54, %r53, 256;
	setp.lt.u32 	%p2, %r53, 256;
	selp.u32 	%r55, 1, 0, %p2;
	add.s32 	%r56, %r53, %r55;
	sub.s32 	%r57, %r54, %r56;
	div.u32 	%r58, %r57, %r5;
	add.s32 	%r6, %r58, %r55;
	and.b32  	%r59, %r6, 3;
	setp.eq.s32 	%p3, %r59, 3;
	mov.u32 	%r172, %r1;
	@%p3 bra 	$L__BB0_4;
	add.s32 	%r61, %r6, 1;
	and.b32  	%r7, %r61, 3;
	mov.b32 	%r171, 0;
	mov.u32 	%r172, %r1;
$L__BB0_3:
	.pragma "nounroll";
	shr.u32 	%r62, %r172, 4;
	and.b32  	%r63, %r172, 15;
	shl.b32 	%r64, %r172, 1;
	add.s32 	%r66, %r51, %r64;
	mad.lo.s32 	%r67, %r62, %r48, %r63;
	cvt.s64.s32 	%rd22, %r67;
	add.s64 	%rd23, %rd22, %rd5;
	shl.b64 	%rd24, %rd23, 1;
	add.s64 	%rd25, %rd1, %rd24;
	ld.global.u16 	%rs1, [%rd25];
	st.shared.u16 	[%r66], %rs1;
	add.s32 	%r172, %r172, %r5;
	add.s32 	%r171, %r171, 1;
	setp.ne.s32 	%p4, %r171, %r7;
	@%p4 bra 	$L__BB0_3;
$L__BB0_4:
	setp.lt.u32 	%p5, %r6, 3;
	@%p5 bra 	$L__BB0_7;
	shl.b32 	%r77, %r5, 1;
$L__BB0_6:
	shr.u32 	%r68, %r172, 4;
	and.b32  	%r69, %r172, 15;
	shl.b32 	%r70, %r172, 1;
	add.s32 	%r72, %r51, %r70;
	mad.lo.s32 	%r73, %r68, %r48, %r69;
	cvt.s64.s32 	%rd26, %r73;
	add.s64 	%rd27, %rd26, %rd5;
	shl.b64 	%rd28, %rd27, 1;
	add.s64 	%rd29, %rd1, %rd28;
	ld.global.u16 	%rs2, [%rd29];
	st.shared.u16 	[%r72], %rs2;
	add.s32 	%r74, %r172, %r5;
	shr.u32 	%r75, %r74, 4;
	and.b32  	%r76, %r74, 15;
	add.s32 	%r78, %r72, %r77;
	mad.lo.s32 	%r79, %r75, %r48, %r76;
	cvt.s64.s32 	%rd30, %r79;
	add.s64 	%rd31, %rd30, %rd5;
	shl.b64 	%rd32, %rd31, 1;
	add.s64 	%rd33, %rd1, %rd32;
	ld.global.u16 	%rs3, [%rd33];
	st.shared.u16 	[%r78], %rs3;
	add.s32 	%r80, %r74, %r5;
	shr.u32 	%r81, %r80, 4;
	and.b32  	%r82, %r80, 15;
	add.s32 	%r83, %r78, %r77;
	mad.lo.s32 	%r84, %r81, %r48, %r82;
	cvt.s64.s32 	%rd34, %r84;
	add.s64 	%rd35, %rd34, %rd5;
	shl.b64 	%rd36, %rd35, 1;
	add.s64 	%rd37, %rd1, %rd36;
	ld.global.u16 	%rs4, [%rd37];
	st.shared.u16 	[%r83], %rs4;
	add.s32 	%r85, %r80, %r5;
	shr.u32 	%r86, %r85, 4;
	and.b32  	%r87, %r85, 15;
	add.s32 	%r88, %r83, %r77;
	mad.lo.s32 	%r89, %r86, %r48, %r87;
	cvt.s64.s32 	%rd38, %r89;
	add.s64 	%rd39, %rd38, %rd5;
	shl.b64 	%rd40, %rd39, 1;
	add.s64 	%rd41, %rd1, %rd40;
	ld.global.u16 	%rs5, [%rd41];
	st.shared.u16 	[%r88], %rs5;
	add.s32 	%r172, %r85, %r5;
	setp.lt.u32 	%p6, %r172, 256;
	@%p6 bra 	$L__BB0_6;
$L__BB0_7:
	setp.gt.u32 	%p7, %r1, 255;
	cvt.s64.s32 	%rd6, %r4;
	@%p7 bra 	$L__BB0_14;
	add.s32 	%r90, %r1, %r5;
	max.u32 	%r91, %r90, 256;
	setp.lt.u32 	%p8, %r90, 256;
	selp.u32 	%r92, 1, 0, %p8;
	add.s32 	%r93, %r90, %r92;
	sub.s32 	%r94, %r91, %r93;
	div.u32 	%r95, %r94, %r5;
	add.s32 	%r15, %r95, %r92;
	and.b32  	%r96, %r15, 3;
	setp.eq.s32 	%p9, %r96, 3;
	mov.u32 	%r176, %r1;
	@%p9 bra 	$L__BB0_11;
	add.s32 	%r98, %r15, 1;
	and.b32  	%r16, %r98, 3;
	mov.b32 	%r175, 0;
	mov.u32 	%r176, %r1;
$L__BB0_10:
	.pragma "nounroll";
	shr.u32 	%r99, %r176, 4;
	and.b32  	%r100, %r176, 15;
	shl.b32 	%r101, %r176, 1;
	add.s32 	%r103, %r51, %r101;
	mad.lo.s32 	%r104, %r99, %r47, %r100;
	cvt.s64.s32 	%rd42, %r104;
	add.s64 	%rd43, %rd42, %rd6;
	shl.b64 	%rd44, %rd43, 1;
	add.s64 	%rd45, %rd2, %rd44;
	ld.global.u16 	%rs6, [%rd45];
	st.shared.u16 	[%r103+512], %rs6;
	add.s32 	%r176, %r176, %r5;
	add.s32 	%r175, %r175, 1;
	setp.ne.s32 	%p10, %r175, %r16;
	@%p10 bra 	$L__BB0_10;
$L__BB0_11:
	setp.lt.u32 	%p11, %r15, 3;
	@%p11 bra 	$L__BB0_14;
	shl.b32 	%r115, %r5, 1;
$L__BB0_13:
	shr.u32 	%r105, %r176, 4;
	and.b32  	%r106, %r176, 15;
	shl.b32 	%r107, %r176, 1;
	add.s32 	%r109, %r51, %r107;
	add.s32 	%r110, %r109, 512;
	mad.lo.s32 	%r111, %r105, %r47, %r106;
	cvt.s64.s32 	%rd46, %r111;
	add.s64 	%rd47, %rd46, %rd6;
	shl.b64 	%rd48, %rd47, 1;
	add.s64 	%rd49, %rd2, %rd48;
	ld.global.u16 	%rs7, [%rd49];
	st.shared.u16 	[%r109+512], %rs7;
	add.s32 	%r112, %r176, %r5;
	shr.u32 	%r113, %r112, 4;
	and.b32  	%r114, %r112, 15;
	add.s32 	%r116, %r110, %r115;
	mad.lo.s32 	%r117, %r113, %r47, %r114;
	cvt.s64.s32 	%rd50, %r117;
	add.s64 	%rd51, %rd50, %rd6;
	shl.b64 	%rd52, %rd51, 1;
	add.s64 	%rd53, %rd2, %rd52;
	ld.global.u16 	%rs8, [%rd53];
	st.shared.u16 	[%r116], %rs8;
	add.s32 	%r118, %r112, %r5;
	shr.u32 	%r119, %r118, 4;
	and.b32  	%r120, %r118, 15;
	add.s32 	%r121, %r116, %r115;
	mad.lo.s32 	%r122, %r119, %r47, %r120;
	cvt.s64.s32 	%rd54, %r122;
	add.s64 	%rd55, %rd54, %rd6;
	shl.b64 	%rd56, %rd55, 1;
	add.s64 	%rd57, %rd2, %rd56;
	ld.global.u16 	%rs9, [%rd57];
	st.shared.u16 	[%r121], %rs9;
	add.s32 	%r123, %r118, %r5;
	shr.u32 	%r124, %r123, 4;
	and.b32  	%r125, %r123, 15;
	add.s32 	%r126, %r121, %r115;
	mad.lo.s32 	%r127, %r124, %r47, %r125;
	cvt.s64.s32 	%rd58, %r127;
	add.s64 	%rd59, %rd58, %rd6;
	shl.b64 	%rd60, %rd59, 1;
	add.s64 	%rd61, %rd2, %rd60;
	ld.global.u16 	%rs10, [%rd61];
	st.shared.u16 	[%r126], %rs10;
	add.s32 	%r176, %r123, %r5;
	setp.lt.u32 	%p12, %r176, 256;
	@%p12 bra 	$L__BB0_13;
$L__BB0_14:
	bar.sync 	0;
	setp.lt.s32 	%p13, %r48, 1;
	mov.f32 	%f35, 0f00000000;
	mov.f32 	%f36, %f35;
	mov.f32 	%f37, %f35;
	mov.f32 	%f38, %f35;
	mov.f32 	%f39, %f35;
	mov.f32 	%f40, %f35;
	mov.f32 	%f41, %f35;
	mov.f32 	%f42, %f35;
	@%p13 bra 	$L__BB0_25;
	and.b32  	%r24, %r1, 15;
	max.u32 	%r129, %r1, 224;
	sub.s32 	%r130, %r129, %r1;
	add.s32 	%r25, %r130, 31;
	add.s32 	%r131, %r1, 96;
	shr.u32 	%r132, %r131, 4;
	mad.lo.s32 	%r26, %r48, %r132, %r24;
	shl.b32 	%r27, %r48, 3;
	add.s32 	%r133, %r1, 64;
	shr.u32 	%r134, %r133, 4;
	mad.lo.s32 	%r28, %r48, %r134, %r24;
	add.s32 	%r135, %r1, 32;
	shr.u32 	%r136, %r135, 4;
	mad.lo.s32 	%r29, %r48, %r136, %r24;
	mov.b32 	%r178, 0;
	mov.f32 	%f35, 0f00000000;
	mul.wide.u32 	%rd70, %r1, 2;
	mov.u32 	%r179, %r178;
$L__BB0_16:
	mov.u32 	%r31, %r179;
	setp.gt.u32 	%p14, %r1, 31;
	xor.b32  	%r179, %r31, 1;
	add.s32 	%r178, %r178, 16;
	setp.ge.s32 	%p15, %r178, %r48;
	or.pred  	%p16, %p14, %p15;
	@%p16 bra 	$L__BB0_22;
	shr.u32 	%r154, %r1, 4;
	mad.lo.s32 	%r180, %r48, %r154, %r24;
	cvt.u32.u64 	%r155, %rd5;
	mul.wide.u32 	%rd67, %r179, 8;
	add.s64 	%rd68, %rd3, %rd67;
	ld.local.u64 	%rd69, [%rd68];
	add.s32 	%r156, %r178, %r155;
	cvt.s64.s32 	%rd7, %r156;
	add.s64 	%rd71, %rd70, %rd69;
	add.s64 	%rd112, %rd71, 128;
	mov.u32 	%r181, %r29;
	mov.u32 	%r182, %r28;
	mov.u32 	%r183, %r26;
	mov.u32 	%r184, %r1;
$L__BB0_18:
	cvt.u64.u32 	%rd72, %r180;
	add.s64 	%rd73, %rd72, %rd7;
	shl.b64 	%rd74, %rd73, 1;
	add.s64 	%rd75, %rd1, %rd74;
	ld.global.u16 	%rs11, [%rd75];
	st.u16 	[%rd112+-128], %rs11;
	cvt.u64.u32 	%rd76, %r181;
	add.s64 	%rd77, %rd76, %rd7;
	shl.b64 	%rd78, %rd77, 1;
	add.s64 	%rd79, %rd1, %rd78;
	ld.global.u16 	%rs12, [%rd79];
	st.u16 	[%rd112+-64], %rs12;
	cvt.u64.u32 	%rd80, %r182;
	add.s64 	%rd81, %rd80, %rd7;
	shl.b64 	%rd82, %rd81, 1;
	add.s64 	%rd83, %rd1, %rd82;
	ld.global.u16 	%rs13, [%rd83];
	st.u16 	[%rd112], %rs13;
	cvt.u64.u32 	%rd84, %r183;
	add.s64 	%rd85, %rd84, %rd7;
	shl.b64 	%rd86, %rd85, 1;
	add.s64 	%rd87, %rd1, %rd86;
	ld.global.u16 	%rs14, [%rd87];
	st.u16 	[%rd112+64], %rs14;
	add.s32 	%r40, %r184, 128;
	add.s32 	%r183, %r183, %r27;
	add.s32 	%r182, %r182, %r27;
	add.s32 	%r181, %r181, %r27;
	add.s64 	%rd112, %rd112, 256;
	add.s32 	%r180, %r180, %r27;
	setp.lt.u32 	%p18, %r184, 128;
	mov.u32 	%r184, %r40;
	@%p18 bra 	$L__BB0_18;
	setp.lt.u32 	%p19, %r25, 96;
	@%p19 bra 	$L__BB0_24;
	mul.wide.u32 	%rd88, %r179, 8;
	add.s64 	%rd89, %rd4, %rd88;
	ld.local.u64 	%rd11, [%rd89];
	mad.lo.s32 	%r157, %r178, %r47, %r4;
	cvt.s64.s32 	%rd12, %r157;
	mov.u32 	%r185, %r1;
$L__BB0_21:
	shr.u32 	%r158, %r185, 4;
	mul.wide.u32 	%rd90, %r185, 2;
	add.s64 	%rd91, %rd11, %rd90;
	mad.lo.s32 	%r159, %r158, %r47, %r24;
	cvt.s64.s32 	%rd92, %r159;
	add.s64 	%rd93, %rd92, %rd12;
	shl.b64 	%rd94, %rd93, 1;
	add.s64 	%rd95, %rd2, %rd94;
	ld.global.u16 	%rs15, [%rd95];
	st.u16 	[%rd91], %rs15;
	add.s32 	%r160, %r185, 32;
	shr.u32 	%r161, %r160, 4;
	mad.lo.s32 	%r162, %r161, %r47, %r24;
	cvt.s64.s32 	%rd96, %r162;
	add.s64 	%rd97, %rd96, %rd12;
	shl.b64 	%rd98, %rd97, 1;
	add.s64 	%rd99, %rd2, %rd98;
	ld.global.u16 	%rs16, [%rd99];
	st.u16 	[%rd91+64], %rs16;
	add.s32 	%r163, %r185, 64;
	shr.u32 	%r164, %r163, 4;
	mad.lo.s32 	%r165, %r164, %r47, %r24;
	cvt.s64.s32 	%rd100, %r165;
	add.s64 	%rd101, %rd100, %rd12;
	shl.b64 	%rd102, %rd101, 1;
	add.s64 	%rd103, %rd2, %rd102;
	ld.global.u16 	%rs17, [%rd103];
	st.u16 	[%rd91+128], %rs17;
	add.s32 	%r166, %r185, 96;
	shr.u32 	%r167, %r166, 4;
	mad.lo.s32 	%r168, %r167, %r47, %r24;
	cvt.s64.s32 	%rd104, %r168;
	add.s64 	%rd105, %rd104, %rd12;
	shl.b64 	%rd106, %rd105, 1;
	add.s64 	%rd107, %rd2, %rd106;
	ld.global.u16 	%rs18, [%rd107];
	st.u16 	[%rd91+192], %rs18;
	add.s32 	%r46, %r185, 128;
	setp.lt.u32 	%p20, %r185, 128;
	mov.u32 	%r185, %r46;
	@%p20 bra 	$L__BB0_21;
	bra.uni 	$L__BB0_24;
$L__BB0_22:
	setp.ne.s32 	%p17, %r2, 1;
	@%p17 bra 	$L__BB0_24;
	mul.wide.u32 	%rd62, %r31, 8;
	add.s64 	%rd63, %rd3, %rd62;
	ld.local.u64 	%rd64, [%rd63];
	mov.b32 	%r137, 16;
	wmma.load.a.sync.aligned.row.m16n16k16.f16 	{%r138, %r139, %r140, %r141, %r142, %r143, %r144, %r145}, [%rd64], %r137;
	add.s64 	%rd65, %rd4, %rd62;
	ld.local.u64 	%rd66, [%rd65];
	wmma.load.b.sync.aligned.row.m16n16k16.f16 	{%r146, %r147, %r148, %r149, %r150, %r151, %r152, %r153}, [%rd66], %r137;
	wmma.mma.sync.aligned.row.row.m16n16k16.f32.f32 {%f42, %f41, %f40, %f39, %f38, %f37, %f36, %f35}, {%r138, %r139, %r140, %r141, %r142, %r143, %r144, %r145}, {%r146, %r147, %r148, %r149, %r150, %r151, %r152, %r153}, {%f42, %f41, %f40, %f39, %f38, %f37, %f36, %f35};
$L__BB0_24:
	setp.lt.s32 	%p21, %r178, %r48;
	bar.sync 	0;
	@%p21 bra 	$L__BB0_16;
$L__BB0_25:
	setp.ne.s32 	%p22, %r2, 1;
	@%p22 bra 	$L__BB0_27;
	ld.param.u64 	%rd111, [_Z27warp_specialized_mma_kernelPK6__halfS1_Pfiii_param_2];
	mad.lo.s32 	%r169, %r47, %r3, %r4;
	cvta.to.global.u64 	%rd108, %rd111;
	mul.wide.s32 	%rd109, %r169, 4;
	add.s64 	%rd110, %rd108, %rd109;
	wmma.store.d.sync.aligned.row.m16n16k16.global.f32 	[%rd110], {%f42, %f41, %f40, %f39, %f38, %f37, %f36, %f35}, %r47;
$L__BB0_27:
	ret;

}
	// .globl	_Z20ping_pong_mma_kernelPK6__halfS1_Pfiii
.visible .entry _Z20ping_pong_mma_kernelPK6__halfS1_Pfiii(
	.param .u64 .ptr .align 1 _Z20ping_pong_mma_kernelPK6__halfS1_Pfiii_param_0,
	.param .u64 .ptr .align 1 _Z20ping_pong_mma_kernelPK6__halfS1_Pfiii_param_1,
	.param .u64 .ptr .align 1 _Z20ping_pong_mma_kernelPK6__halfS1_Pfiii_param_2,
	.param .u32 _Z20ping_pong_mma_kernelPK6__halfS1_Pfiii_param_3,
	.param .u32 _Z20ping_pong_mma_kernelPK6__halfS1_Pfiii_param_4,
	.param .u32 _Z20ping_pong_mma_kernelPK6__halfS1_Pfiii_param_5
)
{
	.local .align 16 .b8 	__local_depot1[32];
	.reg .b64 	%SP;
	.reg .b64 	%SPL;
	.reg .pred 	%p<29>;
	.reg .b16 	%rs<25>;
	.reg .b32 	%r<219>;
	.reg .b32 	%f<43>;
	.reg .b64 	%rd<161>;

	mov.u64 	%SPL, __local_depot1;
	ld.param.u64 	%rd26, [_Z20ping_pong_mma_kernelPK6__halfS1_Pfiii_param_0];
	ld.param.u64 	%rd27, [_Z20ping_pong_mma_kernelPK6__halfS1_Pfiii_param_1];
	ld.param.u64 	%rd25, [_Z20ping_pong_mma_kernelPK6__halfS1_Pfiii_param_2];
	ld.param.u32 	%r48, [_Z20ping_pong_mma_kernelPK6__halfS1_Pfiii_param_4];
	ld.param.u32 	%r49, [_Z20ping_pong_mma_kernelPK6__halfS1_Pfiii_param_5];
	cvta.to.global.u64 	%rd1, %rd26;
	cvta.to.global.u64 	%rd2, %rd27;
	add.u64 	%rd3, %SPL, 0;
	add.u64 	%rd4, %SPL, 16;
	mov.u32 	%r50, shmem;
	cvt.u64.u32 	%rd30, %r50;
	cvta.shared.u64 	%rd31, %rd30;
	add.s64 	%rd32, %rd31, 512;
	st.local.v2.u64 	[%rd3], {%rd31, %rd32};
	add.s64 	%rd33, %rd31, 1536;
	add.s64 	%rd34, %rd31, 1024;
	st.local.v2.u64 	[%rd4], {%rd34, %rd33};
	mov.u32 	%r51, %ctaid.y;
	shl.b32 	%r1, %r51, 4;
	mov.u32 	%r52, %ctaid.x;
	shl.b32 	%r2, %r52, 4;
	mul.lo.s32 	%r53, %r49, %r1;
	cvt.s64.s32 	%rd5, %r53;
	mov.u32 	%r3, %tid.x;
	mov.u32 	%r4, %ntid.x;
	setp.gt.u32 	%p1, %r3, 255;
	@%p1 bra 	$L__BB1_7;
	add.s32 	%r54, %r3, %r4;
	max.u32 	%r55, %r54, 256;
	setp.lt.u32 	%p2, %r54, 256;
	selp.u32 	%r56, 1, 0, %p2;
	add.s32 	%r57, %r54, %r56;
	sub.s32 	%r58, %r55, %r57;
	div.u32 	%r59, %r58, %r4;
	add.s32 	%r5, %r59, %r56;
	and.b32  	%r60, %r5, 3;
	setp.eq.s32 	%p3, %r60, 3;
	mov.u32 	%r204, %r3;
	@%p3 bra 	$L__BB1_4;
	add.s32 	%r62, %r5, 1;
	and.b32  	%r6, %r62, 3;
	mov.b32 	%r203, 0;
	mov.u32 	%r204, %r3;
$L__BB1_3:
	.pragma "nounroll";
	shr.u32 	%r63, %r204, 4;
	and.b32  	%r64, %r204, 15;
	shl.b32 	%r65, %r204, 1;
	add.s32 	%r67, %r50, %r65;
	mad.lo.s32 	%r68, %r63, %r49, %r64;
	cvt.s64.s32 	%rd35, %r68;
	add.s64 	%rd36, %rd35, %rd5;
	shl.b64 	%rd37, %rd36, 1;
	add.s64 	%rd38, %rd1, %rd37;
	ld.global.u16 	%rs1, [%rd38];
	st.shared.u16 	[%r67], %rs1;
	add.s32 	%r204, %r204, %r4;
	add.s32 	%r203, %r203, 1;
	setp.ne.s32 	%p4, %r203, %r6;
	@%p4 bra 	$L__BB1_3;
$L__BB1_4:
	setp.lt.u32 	%p5, %r5, 3;
	@%p5 bra 	$L__BB1_7;
	shl.b32 	%r78, %r4, 1;
$L__BB1_6:
	shr.u32 	%r69, %r204, 4;
	and.b32  	%r70, %r204, 15;
	shl.b32 	%r71, %r204, 1;
	add.s32 	%r73, %r50, %r71;
	mad.lo.s32 	%r74, %r69, %r49, %r70;
	cvt.s64.s32 	%rd39, %r74;
	add.s64 	%rd40, %rd39, %rd5;
	shl.b64 	%rd41, %rd40, 1;
	add.s64 	%rd42, %rd1, %rd41;
	ld.global.u16 	%rs2, [%rd42];
	st.shared.u16 	[%r73], %rs2;
	add.s32 	%r75, %r204, %r4;
	shr.u32 	%r76, %r75, 4;
	and.b32  	%r77, %r75, 15;
	add.s32 	%r79, %r73, %r78;
	mad.lo.s32 	%r80, %r76, %r49, %r77;
	cvt.s64.s32 	%rd43, %r80;
	add.s64 	%rd44, %rd43, %rd5;
	shl.b64 	%rd45, %rd44, 1;
	add.s64 	%rd46, %rd1, %rd45;
	ld.global.u16 	%rs3, [%rd46];
	st.shared.u16 	[%r79], %rs3;
	add.s32 	%r81, %r75, %r4;
	shr.u32 	%r82, %r81, 4;
	and.b32  	%r83, %r81, 15;
	add.s32 	%r84, %r79, %r78;
	mad.lo.s32 	%r85, %r82, %r49, %r83;
	cvt.s64.s32 	%rd47, %r85;
	add.s64 	%rd48, %rd47, %rd5;
	shl.b64 	%rd49, %rd48, 1;
	add.s64 	%rd50, %rd1, %rd49;
	ld.global.u16 	%rs4, [%rd50];
	st.shared.u16 	[%r84], %rs4;
	add.s32 	%r86, %r81, %r4;
	shr.u32 	%r87, %r86, 4;
	and.b32  	%r88, %r86, 15;
	add.s32 	%r89, %r84, %r78;
	mad.lo.s32 	%r90, %r87, %r49, %r88;
	cvt.s64.s32 	%rd51, %r90;
	add.s64 	%rd52, %rd51, %rd5;
	shl.b64 	%rd53, %rd52, 1;
	add.s64 	%rd54, %rd1, %rd53;
	ld.global.u16 	%rs5, [%rd54];
	st.shared.u16 	[%r89], %rs5;
	add.s32 	%r204, %r86, %r4;
	setp.lt.u32 	%p6, %r204, 256;
	@%p6 bra 	$L__BB1_6;
$L__BB1_7:
	setp.gt.u32 	%p7, %r3, 255;
	cvt.s64.s32 	%rd6, %r2;
	@%p7 bra 	$L__BB1_14;
	add.s32 	%r91, %r3, %r4;
	max.u32 	%r92, %r91, 256;
	setp.lt.u32 	%p8, %r91, 256;
	selp.u32 	%r93, 1, 0, %p8;
	add.s32 	%r94, %r91, %r93;
	sub.s32 	%r95, %r92, %r94;
	div.u32 	%r96, %r95, %r4;
	add.s32 	%r14, %r96, %r93;
	and.b32  	%r97, %r14, 3;
	setp.eq.s32 	%p9, %r97, 3;
	mov.u32 	%r208, %r3;
	@%p9 bra 	$L__BB1_11;
	add.s32 	%r99, %r14, 1;
	and.b32  	%r15, %r99, 3;
	mov.b32 	%r207, 0;
	mov.u32 	%r208, %r3;
$L__BB1_10:
	.pragma "nounroll";
	shr.u32 	%r100, %r208, 4;
	and.b32  	%r101, %r208, 15;
	shl.b32 	%r102, %r208, 1;
	add.s32 	%r104, %r50, %r102;
	mad.lo.s32 	%r105, %r100, %r48, %r101;
	cvt.s64.s32 	%rd55, %r105;
	add.s64 	%rd56, %rd55, %rd6;
	shl.b64 	%rd57, %rd56, 1;
	add.s64 	%rd58, %rd2, %rd57;
	ld.global.u16 	%rs6, [%rd58];
	st.shared.u16 	[%r104+1024], %rs6;
	add.s32 	%r208, %r208, %r4;
	add.s32 	%r207, %r207, 1;
	setp.ne.s32 	%p10, %r207, %r15;
	@%p10 bra 	$L__BB1_10;
$L__BB1_11:
	setp.lt.u32 	%p11, %r14, 3;
	@%p11 bra 	$L__BB1_14;
	shl.b32 	%r116, %r4, 1;
$L__BB1_13:
	shr.u32 	%r106, %r208, 4;
	and.b32  	%r107, %r208, 15;
	shl.b32 	%r108, %r208, 1;
	add.s32 	%r110, %r50, %r108;
	add.s32 	%r111, %r110, 1024;
	mad.lo.s32 	%r112, %r106, %r48, %r107;
	cvt.s64.s32 	%rd59, %r112;
	add.s64 	%rd60, %rd59, %rd6;
	shl.b64 	%rd61, %rd60, 1;
	add.s64 	%rd62, %rd2, %rd61;
	ld.global.u16 	%rs7, [%rd62];
	st.shared.u16 	[%r110+1024], %rs7;
	add.s32 	%r113, %r208, %r4;
	shr.u32 	%r114, %r113, 4;
	and.b32  	%r115, %r113, 15;
	add.s32 	%r117, %r111, %r116;
	mad.lo.s32 	%r118, %r114, %r48, %r115;
	cvt.s64.s32 	%rd63, %r118;
	add.s64 	%rd64, %rd63, %rd6;
	shl.b64 	%rd65, %rd64, 1;
	add.s64 	%rd66, %rd2, %rd65;
	ld.global.u16 	%rs8, [%rd66];
	st.shared.u16 	[%r117], %rs8;
	add.s32 	%r119, %r113, %r4;
	shr.u32 	%r120, %r119, 4;
	and.b32  	%r121, %r119, 15;
	add.s32 	%r122, %r117, %r116;
	mad.lo.s32 	%r123, %r120, %r48, %r121;
	cvt.s64.s32 	%rd67, %r123;
	add.s64 	%rd68, %rd67, %rd6;
	shl.b64 	%rd69, %rd68, 1;
	add.s64 	%rd70, %rd2, %rd69;
	ld.global.u16 	%rs9, [%rd70];
	st.shared.u16 	[%r122], %rs9;
	add.s32 	%r124, %r119, %r4;
	shr.u32 	%r125, %r124, 4;
	and.b32  	%r126, %r124, 15;
	add.s32 	%r127, %r122, %r116;
	mad.lo.s32 	%r128, %r125, %r48, %r126;
	cvt.s64.s32 	%rd71, %r128;
	add.s64 	%rd72, %rd71, %rd6;
	shl.b64 	%rd73, %rd72, 1;
	add.s64 	%rd74, %rd2, %rd73;
	ld.global.u16 	%rs10, [%rd74];
	st.shared.u16 	[%r127], %rs10;
	add.s32 	%r208, %r124, %r4;
	setp.lt.u32 	%p12, %r208, 256;
	@%p12 bra 	$L__BB1_13;
$L__BB1_14:
	bar.sync 	0;
	setp.lt.s32 	%p13, %r49, 1;
	mov.f32 	%f35, 0f00000000;
	mov.f32 	%f36, %f35;
	mov.f32 	%f37, %f35;
	mov.f32 	%f38, %f35;
	mov.f32 	%f39, %f35;
	mov.f32 	%f40, %f35;
	mov.f32 	%f41, %f35;
	mov.f32 	%f42, %f35;
	@%p13 bra 	$L__BB1_33;
	add.s32 	%r23, %r3, %r4;
	max.u32 	%r130, %r23, 256;
	setp.lt.u32 	%p14, %r23, 256;
	selp.u32 	%r131, 1, 0, %p14;
	add.s32 	%r132, %r23, %r131;
	sub.s32 	%r133, %r130, %r132;
	div.u32 	%r134, %r133, %r4;
	add.s32 	%r24, %r134, %r131;
	add.s32 	%r135, %r24, 1;
	and.b32  	%r25, %r135, 3;
	shr.u32 	%r136, %r3, 4;
	and.b32  	%r137, %r3, 15;
	mad.lo.s32 	%r138, %r136, %r49, %r137;
	cvt.u64.u32 	%rd7, %r138;
	shr.u32 	%r139, %r23, 4;
	and.b32  	%r140, %r23, 15;
	mad.lo.s32 	%r141, %r139, %r49, %r140;
	cvt.u64.u32 	%rd8, %r141;
	add.s32 	%r26, %r23, %r4;
	shr.u32 	%r142, %r26, 4;
	and.b32  	%r143, %r26, 15;
	mad.lo.s32 	%r144, %r142, %r49, %r143;
	cvt.u64.u32 	%rd9, %r144;
	mad.lo.s32 	%r145, %r136, %r48, %r137;
	cvt.s64.s32 	%rd10, %r145;
	mad.lo.s32 	%r146, %r139, %r48, %r140;
	cvt.s64.s32 	%rd11, %r146;
	mad.lo.s32 	%r147, %r142, %r48, %r143;
	cvt.s64.s32 	%rd12, %r147;
	mov.b32 	%r210, 0;
	mov.f32 	%f35, 0f00000000;
	mov.u32 	%r211, %r210;
$L__BB1_16:
	mov.u32 	%r28, %r211;
	xor.b32  	%r211, %r28, 1;
	add.s32 	%r210, %r210, 16;
	setp.ge.s32 	%p15, %r210, %r49;
	@%p15 bra 	$L__BB1_32;
	setp.gt.u32 	%p16, %r3, 255;
	cvt.u32.u64 	%r148, %rd5;
	mul.wide.u32 	%rd75, %r211, 8;
	add.s64 	%rd76, %rd3, %rd75;
	ld.local.u64 	%rd160, [%rd76];
	add.s32 	%r149, %r210, %r148;
	cvt.s64.s32 	%rd14, %r149;
	@%p16 bra 	$L__BB1_25;
	setp.eq.s32 	%p17, %r25, 0;
	mov.u32 	%r212, %r3;
	@%p17 bra 	$L__BB1_22;
	setp.eq.s32 	%p18, %r25, 1;
	mul.wide.u32 	%rd77, %r3, 2;
	add.s64 	%rd15, %rd160, %rd77;
	add.s64 	%rd78, %rd7, %rd14;
	shl.b64 	%rd79, %rd78, 1;
	add.s64 	%rd80, %rd1, %rd79;
	ld.global.u16 	%rs11, [%rd80];
	st.u16 	[%rd15], %rs11;
	mov.u32 	%r212, %r23;
	@%p18 bra 	$L__BB1_22;
	setp.eq.s32 	%p19, %r25, 2;
	mul.wide.s32 	%rd81, %r4, 2;
	add.s64 	%rd16, %rd15, %rd81;
	add.s64 	%rd82, %rd8, %rd14;
	shl.b64 	%rd83, %rd82, 1;
	add.s64 	%rd84, %rd1, %rd83;
	ld.global.u16 	%rs12, [%rd84];
	st.u16 	[%rd16], %rs12;
	mov.u32 	%r212, %r26;
	@%p19 bra 	$L__BB1_22;
	add.s32 	%r212, %r26, %r4;
	add.s64 	%rd86, %rd16, %rd81;
	add.s64 	%rd87, %rd9, %rd14;
	shl.b64 	%rd88, %rd87, 1;
	add.s64 	%rd89, %rd1, %rd88;
	ld.global.u16 	%rs13, [%rd89];
	st.u16 	[%rd86], %rs13;
$L__BB1_22:
	setp.lt.u32 	%p20, %r24, 3;
	@%p20 bra 	$L__BB1_25;
	shl.b32 	%r150, %r4, 1;
	add.s32 	%r215, %r150, %r212;
	mul.wide.u32 	%rd17, %r215, 2;
	mad.lo.s32 	%r214, %r4, 3, %r212;
	mul.wide.u32 	%rd18, %r214, 2;
	add.s32 	%r213, %r4, %r212;
	mov.u32 	%r216, %r212;
$L__BB1_24:
	shr.u32 	%r151, %r216, 4;
	and.b32  	%r152, %r216, 15;
	mul.wide.u32 	%rd90, %r212, 2;
	add.s64 	%rd91, %rd160, %rd90;
	mad.lo.s32 	%r153, %r151, %r49, %r152;
	cvt.u64.u32 	%rd92, %r153;
	add.s64 	%rd93, %rd92, %rd14;
	shl.b64 	%rd94, %rd93, 1;
	add.s64 	%rd95, %rd1, %rd94;
	ld.global.u16 	%rs14, [%rd95];
	st.u16 	[%rd91], %rs14;
	add.s32 	%r154, %r216, %r4;
	shr.u32 	%r155, %r213, 4;
	and.b32  	%r156, %r213, 15;
	add.s32 	%r157, %r4, %r212;
	mul.wide.u32 	%rd96, %r157, 2;
	add.s64 	%rd97, %rd160, %rd96;
	mad.lo.s32 	%r158, %r155, %r49, %r156;
	cvt.u64.u32 	%rd98, %r158;
	add.s64 	%rd99, %rd98, %rd14;
	shl.b64 	%rd100, %rd99, 1;
	add.s64 	%rd101, %rd1, %rd100;
	ld.global.u16 	%rs15, [%rd101];
	st.u16 	[%rd97], %rs15;
	add.s32 	%r159, %r154, %r4;
	shr.u32 	%r160, %r215, 4;
	and.b32  	%r161, %r215, 15;
	add.s64 	%rd102, %rd160, %rd17;
	mad.lo.s32 	%r162, %r160, %r49, %r161;
	cvt.u64.u32 	%rd103, %r162;
	add.s64 	%rd104, %rd103, %rd14;
	shl.b64 	%rd105, %rd104, 1;
	add.s64 	%rd106, %rd1, %rd105;
	ld.global.u16 	%rs16, [%rd106];
	st.u16 	[%rd102], %rs16;
	add.s32 	%r163, %r159, %r4;
	shr.u32 	%r164, %r214, 4;
	and.b32  	%r165, %r214, 15;
	add.s64 	%rd107, %rd160, %rd18;
	mad.lo.s32 	%r166, %r164, %r49, %r165;
	cvt.u64.u32 	%rd108, %r166;
	add.s64 	%rd109, %rd108, %rd14;
	shl.b64 	%rd110, %rd109, 1;
	add.s64 	%rd111, %rd1, %rd110;
	ld.global.u16 	%rs17, [%rd111];
	st.u16 	[%rd107], %rs17;
	add.s32 	%r216, %r163, %r4;
	shl.b32 	%r167, %r4, 2;
	add.s32 	%r215, %r215, %r167;
	mul.wide.u32 	%rd112, %r4, 8;
	add.s64 	%rd160, %rd160, %rd112;
	add.s32 	%r214, %r214, %r167;
	add.s32 	%r213, %r213, %r167;
	setp.lt.u32 	%p21, %r216, 256;
	@%p21 bra 	$L__BB1_24;
$L__BB1_25:
	setp.gt.u32 	%p22, %r3, 255;
	mul.wide.u32 	%rd113, %r211, 8;
	add.s64 	%rd114, %rd4, %rd113;
	ld.local.u64 	%rd21, [%rd114];
	mad.lo.s32 	%r168, %r210, %r48, %r2;
	cvt.s64.s32 	%rd22, %r168;
	@%p22 bra 	$L__BB1_32;
	setp.eq.s32 	%p23, %r25, 0;
	mov.u32 	%r217, %r3;
	@%p23 bra 	$L__BB1_30;
	setp.eq.s32 	%p24, %r25, 1;
	mul.wide.u32 	%rd115, %r3, 2;
	add.s64 	%rd23, %rd21, %rd115;
	add.s64 	%rd116, %rd10, %rd22;
	shl.b64 	%rd117, %rd116, 1;
	add.s64 	%rd118, %rd2, %rd117;
	ld.global.u16 	%rs18, [%rd118];
	st.u16 	[%rd23], %rs18;
	mov.u32 	%r217, %r23;
	@%p24 bra 	$L__BB1_30;
	setp.eq.s32 	%p25, %r25, 2;
	mul.wide.s32 	%rd119, %r4, 2;
	add.s64 	%rd24, %rd23, %rd119;
	add.s64 	%rd120, %rd11, %rd22;
	shl.b64 	%rd121, %rd120, 1;
	add.s64 	%rd122, %rd2, %rd121;
	ld.global.u16 	%rs19, [%rd122];
	st.u16 	[%rd24], %rs19;
	mov.u32 	%r217, %r26;
	@%p25 bra 	$L__BB1_30;
	add.s32 	%r217, %r26, %r4;
	add.s64 	%rd124, %rd24, %rd119;
	add.s64 	%rd125, %rd12, %rd22;
	shl.b64 	%rd126, %rd125, 1;
	add.s64 	%rd127, %rd2, %rd126;
	ld.global.u16 	%rs20, [%rd127];
	st.u16 	[%rd124], %rs20;
$L__BB1_30:
	setp.lt.u32 	%p26, %r24, 3;
	@%p26 bra 	$L__BB1_32;
$L__BB1_31:
	shr.u32 	%r169, %r217, 4;
	and.b32  	%r170, %r217, 15;
	mul.wide.u32 	%rd128, %r217, 2;
	add.s64 	%rd129, %rd21, %rd128;
	mad.lo.s32 	%r171, %r169, %r48, %r170;
	cvt.s64.s32 	%rd130, %r171;
	add.s64 	%rd131, %rd130, %rd22;
	shl.b64 	%rd132, %rd131, 1;
	add.s64 	%rd133, %rd2, %rd132;
	ld.global.u16 	%rs21, [%rd133];
	st.u16 	[%rd129], %rs21;
	add.s32 	%r172, %r217, %r4;
	shr.u32 	%r173, %r172, 4;
	and.b32  	%r174, %r172, 15;
	mul.wide.u32 	%rd134, %r172, 2;
	add.s64 	%rd135, %rd21, %rd134;
	mad.lo.s32 	%r175, %r173, %r48, %r174;
	cvt.s64.s32 	%rd136, %r175;
	add.s64 	%rd137, %rd136, %rd22;
	shl.b64 	%rd138, %rd137, 1;
	add.s64 	%rd139, %rd2, %rd138;
	ld.global.u16 	%rs22, [%rd139];
	st.u16 	[%rd135], %rs22;
	add.s32 	%r176, %r172, %r4;
	shr.u32 	%r177, %r176, 4;
	and.b32  	%r178, %r176, 15;
	mul.wide.u32 	%rd140, %r176, 2;
	add.s64 	%rd141, %rd21, %rd140;
	mad.lo.s32 	%r179, %r177, %r48, %r178;
	cvt.s64.s32 	%rd142, %r179;
	add.s64 	%rd143, %rd142, %rd22;
	shl.b64 	%rd144, %rd143, 1;
	add.s64 	%rd145, %rd2, %rd144;
	ld.global.u16 	%rs23, [%rd145];
	st.u16 	[%rd141], %rs23;
	add.s32 	%r180, %r176, %r4;
	shr.u32 	%r181, %r180, 4;
	and.b32  	%r182, %r180, 15;
	mul.wide.u32 	%rd146, %r180, 2;
	add.s64 	%rd147, %rd21, %rd146;
	mad.lo.s32 	%r183, %r181, %r48, %r182;
	cvt.s64.s32 	%rd148, %r183;
	add.s64 	%rd149, %rd148, %rd22;
	shl.b64 	%rd150, %rd149, 1;
	add.s64 	%rd151, %rd2, %rd150;
	ld.global.u16 	%rs24, [%rd151];
	st.u16 	[%rd147], %rs24;
	add.s32 	%r217, %r180, %r4;
	setp.lt.u32 	%p27, %r217, 256;
	@%p27 bra 	$L__BB1_31;
$L__BB1_32:
	setp.lt.s32 	%p28, %r210, %r49;
	bar.sync 	0;
	mul.wide.u32 	%rd152, %r28, 8;
	add.s64 	%rd153, %rd3, %rd152;
	ld.local.u64 	%rd154, [%rd153];
	mov.b32 	%r184, 16;
	wmma.load.a.sync.aligned.row.m16n16k16.f16 	{%r185, %r186, %r187, %r188, %r189, %r190, %r191, %r192}, [%rd154], %r184;
	add.s64 	%rd155, %rd4, %rd152;
	ld.local.u64 	%rd156, [%rd155];
	wmma.load.b.sync.aligned.row.m16n16k16.f16 	{%r193, %r194, %r195, %r196, %r197, %r198, %r199, %r200}, [%rd156], %r184;
	wmma.mma.sync.aligned.row.row.m16n16k16.f32.f32 {%f42, %f41, %f40, %f39, %f38, %f37, %f36, %f35}, {%r185, %r186, %r187, %r188, %r189, %r190, %r191, %r192}, {%r193, %r194, %r195, %r196, %r197, %r198, %r199, %r200}, {%f42, %f41, %f40, %f39, %f38, %f37, %f36, %f35};
	bar.sync 	0;
	@%p28 bra 	$L__BB1_16;
$L__BB1_33:
	cvta.to.global.u64 	%rd157, %rd25;
	mad.lo.s32 	%r201, %r48, %r1, %r2;
	mul.wide.s32 	%rd158, %r201, 4;
	add.s64 	%rd159, %rd157, %rd158;
	wmma.store.d.sync.aligned.row.m16n16k16.global.f32 	[%rd159], {%f42, %f41, %f40, %f39, %f38, %f37, %f36, %f35}, %r48;
	ret;

}


// ===== COMPILED SASS (sm_100) =====

	.target	sm_100

	.elftype	@"ET_EXEC"


//--------------------- .note.nv.tkinfo           --------------------------
	.section	.note.nv.tkinfo,"",@"SHT_NOTE"
	.sectionflags	@"SHF_NOTE_NV_TKINFO"
	.tkinfo
        /*0018*/ 	.word	0x00000002
        /*0030*/ 	.string	""
        /*0030*/ 	.string	"ptxas"
        /*0030*/ 	.string	"Cuda compilation tools, release 13.0, V13.0.88"
        /*0030*/ 	.string	"Build cuda_13.0.r13.0/compiler.36424714_0"
        /*0030*/ 	.string	"-arch sm_100 -m 64 "



//--------------------- .note.nv.cuinfo           --------------------------
	.section	.note.nv.cuinfo,"",@"SHT_NOTE"
	.sectionflags	@"SHF_NOTE_NV_CUINFO"
        /*0018*/ 	.short	0x0002
        /*001a*/ 	.short	0x0064
        /*001c*/ 	.short	0x0082
	.zero		2


//--------------------- .nv.info                  --------------------------
	.section	.nv.info,"",@"SHT_CUDA_INFO"
	.align	4


	//----- nvinfo : EIATTR_REGCOUNT
	.align		4
        /*0000*/ 	.byte	0x04, 0x2f
        /*0002*/ 	.short	(.L_1 - .L_0)
	.align		4
.L_0:
        /*0004*/ 	.word	index@(_Z27warp_specialized_mma_kernelPK6__halfS1_Pfiii)
        /*0008*/ 	.word	0x00000020


	//----- nvinfo : EIATTR_FRAME_SIZE
	.align		4
.L_1:
        /*000c*/ 	.byte	0x04, 0x11
        /*000e*/ 	.short	(.L_3 - .L_2)
	.align		4
.L_2:
        /*0010*/ 	.word	index@(_Z27warp_specialized_mma_kernelPK6__halfS1_Pfiii)
        /*0014*/ 	.word	0x00000020


	//----- nvinfo : EIATTR_REGCOUNT
	.align		4
.L_3:
        /*0018*/ 	.byte	0x04, 0x2f
        /*001a*/ 	.short	(.L_5 - .L_4)
	.align		4
.L_4:
        /*001c*/ 	.word	index@(_Z20ping_pong_mma_kernelPK6__halfS1_Pfiii)
        /*0020*/ 	.word	0x00000028


	//----- nvinfo : EIATTR_FRAME_SIZE
	.align		4
.L_5:
        /*0024*/ 	.byte	0x04, 0x11
        /*0026*/ 	.short	(.L_7 - .L_6)
	.align		4
.L_6:
        /*0028*/ 	.word	index@(_Z20ping_pong_mma_kernelPK6__halfS1_Pfiii)
        /*002c*/ 	.word	0x00000020


	//----- nvinfo : EIATTR_MIN_STACK_SIZE
	.align		4
.L_7:
        /*0030*/ 	.byte	0x04, 0x12
        /*0032*/ 	.short	(.L_9 - .L_8)
	.align		4
.L_8:
        /*0034*/ 	.word	index@(_Z20ping_pong_mma_kernelPK6__halfS1_Pfiii)
        /*0038*/ 	.word	0x00000020


	//----- nvinfo : EIATTR_MIN_STACK_SIZE
	.align		4
.L_9:
        /*003c*/ 	.byte	0x04, 0x12
        /*003e*/ 	.short	(.L_11 - .L_10)
	.align		4
.L_10:
        /*0040*/ 	.word	index@(_Z27warp_specialized_mma_kernelPK6__halfS1_Pfiii)
        /*0044*/ 	.word	0x00000020
.L_11:


//--------------------- .nv.compat                --------------------------
	.section	.nv.compat,"",@"SHT_CUDA_COMPAT_INFO"
	.align	4
        /*0000*/ 	.byte	0x02, 0x09, 0x00, 0x00, 0x02, 0x02, 0x01, 0x00, 0x02, 0x05, 0x05, 0x00, 0x03, 0x07, 0x01, 0x01
        /*0010*/ 	.byte	0x02, 0x03, 0x00, 0x00, 0x02, 0x06, 0x01, 0x00, 0x04, 0x0b, 0x08, 0x00, 0x09, 0x00, 0x00, 0x00
        /*0020*/ 	.byte	0x00, 0x00, 0x00, 0x00


//--------------------- .nv.info._Z20ping_pong_mma_kernelPK6__halfS1_Pfiii --------------------------
	.section	.nv.info._Z20ping_pong_mma_kernelPK6__halfS1_Pfiii,"",@"SHT_CUDA_INFO"
	.sectionflags	@""
	.align	4


	//----- nvinfo : EIATTR_CUDA_API_VERSION
	.align		4
        /*0000*/ 	.byte	0x04, 0x37
        /*0002*/ 	.short	(.L_13 - .L_12)
.L_12:
        /*0004*/ 	.word	0x00000082


	//----- nvinfo : EIATTR_KPARAM_INFO
	.align		4
.L_13:
        /*0008*/ 	.byte	0x04, 0x17
        /*000a*/ 	.short	(.L_15 - .L_14)
.L_14:
        /*000c*/ 	.word	0x00000000
        /*0010*/ 	.short	0x0005
        /*0012*/ 	.short	0x0020
        /*0014*/ 	.byte	0x00, 0xf0, 0x11, 0x00


	//----- nvinfo : EIATTR_KPARAM_INFO
	.align		4
.L_15:
        /*0018*/ 	.byte	0x04, 0x17
        /*001a*/ 	.short	(.L_17 - .L_16)
.L_16:
        /*001c*/ 	.word	0x00000000
        /*0020*/ 	.short	0x0004
        /*0022*/ 	.short	0x001c
        /*0024*/ 	.byte	0x00, 0xf0, 0x11, 0x00


	//----- nvinfo : EIATTR_KPARAM_INFO
	.align		4
.L_17:
        /*0028*/ 	.byte	0x04, 0x17
        /*002a*/ 	.short	(.L_19 - .L_18)
.L_18:
        /*002c*/ 	.word	0x00000000
        /*0030*/ 	.short	0x0003
        /*0032*/ 	.short	0x0018
        /*0034*/ 	.byte	0x00, 0xf0, 0x11, 0x00


	//----- nvinfo : EIATTR_KPARAM_INFO
	.align		4
.L_19:
        /*0038*/ 	.byte	0x04, 0x17
        /*003a*/ 	.short	(.L_21 - .L_20)
.L_20:
        /*003c*/ 	.word	0x00000000
        /*0040*/ 	.short	0x0002
        /*0042*/ 	.short	0x0010
        /*0044*/ 	.byte	0x00, 0xf5, 0x21, 0x00


	//----- nvinfo : EIATTR_KPARAM_INFO
	.align		4
.L_21:
        /*0048*/ 	.byte	0x04, 0x17
        /*004a*/ 	.short	(.L_23 - .L_22)
.L_22:
        /*004c*/ 	.word	0x00000000
        /*0050*/ 	.short	0x0001
        /*0052*/ 	.short	0x0008
        /*0054*/ 	.byte	0x00, 0xf5, 0x21, 0x00


	//----- nvinfo : EIATTR_KPARAM_INFO
	.align		4
.L_23:
        /*0058*/ 	.byte	0x04, 0x17
        /*005a*/ 	.short	(.L_25 - .L_24)
.L_24:
        /*005c*/ 	.word	0x00000000
        /*0060*/ 	.short	0x0000
        /*0062*/ 	.short	0x0000
        /*0064*/ 	.byte	0x00, 0xf5, 0x21, 0x00


	//----- nvinfo : EIATTR_SPARSE_MMA_MASK
	.align		4
.L_25:
        /*0068*/ 	.byte	0x03, 0x50
        /*006a*/ 	.short	0x0000


	//----- nvinfo : EIATTR_WMMA_USED
	.align		4
        /*006c*/ 	.byte	0x01, 0x2b
	.zero		2


	//----- nvinfo : EIATTR_MAXREG_COUNT
	.align		4
        /*0070*/ 	.byte	0x03, 0x1b
        /*0072*/ 	.short	0x00ff


	//----- nvinfo : EIATTR_NUM_BARRIERS
	.align		4
        /*0074*/ 	.byte	0x02, 0x4c
        /*0076*/ 	.byte	0x01
	.zero		1


	//----- nvinfo : EIATTR_MERCURY_ISA_VERSION
	.align		4
        /*0078*/ 	.byte	0x03, 0x5f
        /*007a*/ 	.short	0x0101


	//----- nvinfo : EIATTR_VRC_CTA_INIT_COUNT
	.align		4
        /*007c*/ 	.byte	0x02, 0x4a
	.zero		1
	.zero		1


	//----- nvinfo : EIATTR_EXIT_INSTR_OFFSETS
	.align		4
        /*0080*/ 	.byte	0x04, 0x1c
        /*0082*/ 	.short	(.L_27 - .L_26)


	//   ....[0]....
.L_26:
        /*0084*/ 	.word	0x000021e0


	//----- nvinfo : EIATTR_CRS_STACK_SIZE
	.align		4
.L_27:
        /*0088*/ 	.byte	0x04, 0x1e
        /*008a*/ 	.short	(.L_29 - .L_28)
.L_28:
        /*008c*/ 	.word	0x00000000


	//----- nvinfo : EIATTR_CBANK_PARAM_SIZE
	.align		4
.L_29:
        /*0090*/ 	.byte	0x03, 0x19
        /*0092*/ 	.short	0x0024


	//----- nvinfo : EIATTR_PARAM_CBANK
	.align		4
        /*0094*/ 	.byte	0x04, 0x0a
        /*0096*/ 	.short	(.L_31 - .L_30)
	.align		4
.L_30:
        /*0098*/ 	.word	index@(.nv.constant0._Z20ping_pong_mma_kernelPK6__halfS1_Pfiii)
        /*009c*/ 	.short	0x0380
        /*009e*/ 	.short	0x0024


	//----- nvinfo : EIATTR_SW_WAR
	.align		4
.L_31:
        /*00a0*/ 	.byte	0x04, 0x36
        /*00a2*/ 	.short	(.L_33 - .L_32)
.L_32:
        /*00a4*/ 	.word	0x00000008
.L_33:


//--------------------- .nv.info._Z27warp_specialized_mma_kernelPK6__halfS1_Pfiii --------------------------
	.section	.nv.info._Z27warp_specialized_mma_kernelPK6__halfS1_Pfiii,"",@"SHT_CUDA_INFO"
	.sectionflags	@""
	.align	4


	//----- nvinfo : EIATTR_CUDA_API_VERSION
	.align		4
        /*0000*/ 	.byte	0x04, 0x37
        /*0002*/ 	.short	(.L_35 - .L_34)
.L_34:
        /*0004*/ 	.word	0x00000082


	//----- nvinfo : EIATTR_KPARAM_INFO
	.align		4
.L_35:
        /*0008*/ 	.byte	0x04, 0x17
        /*000a*/ 	.short	(.L_37 - .L_36)
.L_36:
        /*000c*/ 	.word	0x00000000
        /*0010*/ 	.short	0x0005
        /*0012*/ 	.short	0x0020
        /*0014*/ 	.byte	0x00, 0xf0, 0x11, 0x00


	//----- nvinfo : EIATTR_KPARAM_INFO
	.align		4
.L_37:
        /*0018*/ 	.byte	0x04, 0x17
        /*001a*/ 	.short	(.L_39 - .L_38)
.L_38:
        /*001c*/ 	.word	0x00000000
        /*0020*/ 	.short	0x0004
        /*0022*/ 	.short	0x001c
        /*0024*/ 	.byte	0x00, 0xf0, 0x11, 0x00


	//----- nvinfo : EIATTR_KPARAM_INFO
	.align		4
.L_39:
        /*0028*/ 	.byte	0x04, 0x17
        /*002a*/ 	.short	(.L_41 - .L_40)
.L_40:
        /*002c*/ 	.word	0x00000000
        /*0030*/ 	.short	0x0003
        /*0032*/ 	.short	0x0018
        /*0034*/ 	.byte	0x00, 0xf0, 0x11, 0x00


	//----- nvinfo : EIATTR_KPARAM_INFO
	.align		4
.L_41:
        /*0038*/ 	.byte	0x04, 0x17
        /*003a*/ 	.short	(.L_43 - .L_42)
.L_42:
        /*003c*/ 	.word	0x00000000
        /*0040*/ 	.short	0x0002
        /*0042*/ 	.short	0x0010
        /*0044*/ 	.byte	0x00, 0xf5, 0x21, 0x00


	//----- nvinfo : EIATTR_KPARAM_INFO
	.align		4
.L_43:
        /*0048*/ 	.byte	0x04, 0x17
        /*004a*/ 	.short	(.L_45 - .L_44)
.L_44:
        /*004c*/ 	.word	0x00000000
        /*0050*/ 	.short	0x0001
        /*0052*/ 	.short	0x0008
        /*0054*/ 	.byte	0x00, 0xf5, 0x21, 0x00


	//----- nvinfo : EIATTR_KPARAM_INFO
	.align		4
.L_45:
        /*0058*/ 	.byte	0x04, 0x17
        /*005a*/ 	.short	(.L_47 - .L_46)
.L_46:
        /*005c*/ 	.word	0x00000000
        /*0060*/ 	.short	0x0000
        /*0062*/ 	.short	0x0000
        /*0064*/ 	.byte	0x00, 0xf5, 0x21, 0x00


	//----- nvinfo : EIATTR_SPARSE_MMA_MASK
	.align		4
.L_47:
        /*0068*/ 	.byte	0x03, 0x50
        /*006a*/ 	.short	0x0000


	//----- nvinfo : EIATTR_WMMA_USED
	.align		4
        /*006c*/ 	.byte	0x01, 0x2b
	.zero		2


	//----- nvinfo : EIATTR_MAXREG_COUNT
	.align		4
        /*0070*/ 	.byte	0x03, 0x1b
        /*0072*/ 	.short	0x00ff


	//----- nvinfo : EIATTR_NUM_BARRIERS
	.align		4
        /*0074*/ 	.byte	0x02, 0x4c
        /*0076*/ 	.byte	0x01
	.zero		1


	//----- nvinfo : EIATTR_MERCURY_ISA_VERSION
	.align		4
        /*0078*/ 	.byte	0x03, 0x5f
        /*007a*/ 	.short	0x0101


	//----- nvinfo : EIATTR_VRC_CTA_INIT_COUNT
	.align		4
        /*007c*/ 	.byte	0x02, 0x4a
	.zero		1
	.zero		1


	//----- nvinfo : EIATTR_EXIT_INSTR_OFFSETS
	.align		4
        /*0080*/ 	.byte	0x04, 0x1c
        /*0082*/ 	.short	(.L_49 - .L_48)


	//   ....[0]....
.L_48:
        /*0084*/ 	.word	0x00001950


	//   ....[1]....
        /*0088*/ 	.word	0x00001a70


	//----- nvinfo : EIATTR_CRS_STACK_SIZE
	.align		4
.L_49:
        /*008c*/ 	.byte	0x04, 0x1e
        /*008e*/ 	.short	(.L_51 - .L_50)
.L_50:
        /*0090*/ 	.word	0x00000000


	//----- nvinfo : EIATTR_CBANK_PARAM_SIZE
	.align		4
.L_51:
        /*0094*/ 	.byte	0x03, 0x19
        /*0096*/ 	.short	0x0024


	//----- nvinfo : EIATTR_PARAM_CBANK
	.align		4
        /*0098*/ 	.byte	0x04, 0x0a
        /*009a*/ 	.short	(.L_53 - .L_52)
	.align		4
.L_52:
        /*009c*/ 	.word	index@(.nv.constant0._Z27warp_specialized_mma_kernelPK6__halfS1_Pfiii)
        /*00a0*/ 	.short	0x0380
        /*00a2*/ 	.short	0x0024


	//----- nvinfo : EIATTR_SW_WAR
	.align		4
.L_53:
        /*00a4*/ 	.byte	0x04, 0x36
        /*00a6*/ 	.short	(.L_55 - .L_54)
.L_54:
        /*00a8*/ 	.word	0x00000008
.L_55:


//--------------------- .nv.callgraph             --------------------------
	.section	.nv.callgraph,"",@"SHT_CUDA_CALLGRAPH"
	.align	4
	.sectionentsize	8
	.align		4
        /*0000*/ 	.word	0x00000000
	.align		4
        /*0004*/ 	.word	0xffffffff
	.align		4
        /*0008*/ 	.word	0x00000000
	.align		4
        /*000c*/ 	.word	0xfffffffe
	.align		4
        /*0010*/ 	.word	0x00000000
	.align		4
        /*0014*/ 	.word	0xfffffffd
	.align		4
        /*0018*/ 	.word	0x00000000
	.align		4
        /*001c*/ 	.word	0xfffffffc


//--------------------- .text._Z20ping_pong_mma_kernelPK6__halfS1_Pfiii --------------------------
	.section	.text._Z20ping_pong_mma_kernelPK6__halfS1_Pfiii,"ax",@progbits
	.align	128
        .global         _Z20ping_pong_mma_kernelPK6__halfS1_Pfiii
        .type           _Z20ping_pong_mma_kernelPK6__halfS1_Pfiii,@function
        .size           _Z20ping_pong_mma_kernelPK6__halfS1_Pfiii,(.L_x_47 - _Z20ping_pong_mma_kernelPK6__halfS1_Pfiii)
        .other          _Z20ping_pong_mma_kernelPK6__halfS1_Pfiii,@"STO_CUDA_ENTRY STV_DEFAULT"
_Z20ping_pong_mma_kernelPK6__halfS1_Pfiii:
.text._Z20ping_pong_mma_kernelPK6__halfS1_Pfiii:
[----:B------:R-:W0:Y:S01]  /*0000*/  LDC R1, c[0x0][0x37c] ;  /* 0x0000df00ff017b82 */ /* 0x000e220000000800 */
[----:B------:R-:W1:Y:S01]  /*0010*/  S2R R3, SR_CgaCtaId ;  /* 0x0000000000037919 */ /* 0x000e620000008800 */
[----:B------:R-:W-:Y:S01]  /*0020*/  MOV R8, 0x400 ;  /* 0x0000040000087802 */ /* 0x000fe20000000f00 */
[----:B0-----:R-:W-:-:S05]  /*0030*/  VIADD R1, R1, 0xffffffe0 ;  /* 0xffffffe001017836 */ /* 0x001fca0000000000 */
[----:B------:R-:W0:Y:S01]  /*0040*/  S2UR UR8, SR_CTAID.Y ;  /* 0x00000000000879c3 */ /* 0x000e220000002600 */
[----:B------:R-:W2:Y:S01]  /*0050*/  S2R R7, SR_SWINHI ;  /* 0x0000000000077919 */ /* 0x000ea20000002f00 */
[----:B------:R-:W3:Y:S01]  /*0060*/  LDCU.64 UR12, c[0x0][0x358] ;  /* 0x00006b00ff0c77ac */ /* 0x000ee20008000a00 */
[----:B------:R-:W-:Y:S01]  /*0070*/  BSSY.RECONVERGENT B0, `(.L_x_0) ;  /* 0x000007f000007945 */ /* 0x000fe20003800200 */
[C---:B------:R-:W-:Y:S01]  /*0080*/  R2UR UR10, R1.reuse ;  /* 0x00000000010a72ca */ /* 0x040fe200000e0000 */
[----:B------:R-:W4:Y:S01]  /*0090*/  S2R R17, SR_TID.X ;  /* 0x0000000000117919 */ /* 0x000f220000002100 */
[----:B------:R-:W0:Y:S01]  /*00a0*/  LDCU.64 UR6, c[0x0][0x380] ;  /* 0x00007000ff0677ac */ /* 0x000e220008000a00 */
[----:B------:R-:W-:Y:S01]  /*00b0*/  R2UR UR15, R1 ;  /* 0x00000000010f72ca */ /* 0x000fe200000e0000 */
[----:B------:R-:W5:Y:S01]  /*00c0*/  S2UR UR9, SR_CTAID.X ;  /* 0x00000000000979c3 */ /* 0x000f620000002500 */
[----:B------:R-:W2:Y:S08]  /*00d0*/  LDCU.64 UR4, c[0x0][0x380] ;  /* 0x00007000ff0477ac */ /* 0x000eb00008000a00 */
[----:B------:R-:W-:-:S02]  /*00e0*/  UIADD3 UR14, UPT, UPT, UR10, 0x10, URZ ;  /* 0x000000100a0e7890 */ /* 0x000fc4000fffe0ff */
[----:B0-----:R-:W-:Y:S01]  /*00f0*/  USHF.L.U32 UR8, UR8, 0x4, URZ ;  /* 0x0000000408087899 */ /* 0x001fe200080006ff */
[----:B-1----:R-:W-:Y:S02]  /*0100*/  LEA R8, R3, R8, 0x18 ;  /* 0x0000000803087211 */ /* 0x002fe400078ec0ff */
[----:B------:R-:W0:Y:S01]  /*0110*/  LDC R3, c[0x0][0x3a0] ;  /* 0x0000e800ff037b82 */ /* 0x000e220000000800 */
[----:B-----5:R-:W-:Y:S01]  /*0120*/  USHF.L.U32 UR9, UR9, 0x4, URZ ;  /* 0x0000000409097899 */ /* 0x020fe200080006ff */
[----:B------:R-:W-:Y:S02]  /*0130*/  MOV R4, R8 ;  /* 0x0000000800047202 */ /* 0x000fe40000000f00 */
[----:B--2---:R-:W-:Y:S02]  /*0140*/  MOV R5, R7 ;  /* 0x0000000700057202 */ /* 0x004fe40000000f00 */
[C---:B------:R-:W-:Y:S02]  /*0150*/  IADD3 R6, P0, PT, R4.reuse, 0x200, RZ ;  /* 0x0000020004067810 */ /* 0x040fe40007f1e0ff */
[----:B------:R-:W-:-:S02]  /*0160*/  IADD3 R0, P2, PT, R4, 0x400, RZ ;  /* 0x0000040004007810 */ /* 0x000fc40007f5e0ff */
[----:B------:R-:W-:Y:S01]  /*0170*/  IADD3 R2, P1, PT, R4, 0x600, RZ ;  /* 0x0000060004027810 */ /* 0x000fe20007f3e0ff */
[--C-:B------:R-:W-:Y:S01]  /*0180*/  IMAD.X R7, RZ, RZ, R5.reuse, P0 ;  /* 0x000000ffff077224 */ /* 0x100fe200000e0605 */
[----:B----4-:R-:W-:Y:S01]  /*0190*/  ISETP.GT.U32.AND P0, PT, R17, 0xff, PT ;  /* 0x000000ff1100780c */ /* 0x010fe20003f04070 */
[--C-:B------:R-:W-:Y:S02]  /*01a0*/  IMAD.X R9, RZ, RZ, R5.reuse, P2 ;  /* 0x000000ffff097224 */ /* 0x100fe400010e0605 */
[----:B------:R-:W-:Y:S01]  /*01b0*/  IMAD.X R11, RZ, RZ, R5, P1 ;  /* 0x000000ffff0b7224 */ /* 0x000fe200008e0605 */
[----:B------:R1:W-:Y:S02]  /*01c0*/  STL.128 [R1], R4 ;  /* 0x0000000401007387 */ /* 0x0003e40000100c00 */
[----:B-1----:R-:W-:Y:S02]  /*01d0*/  IMAD.MOV.U32 R4, RZ, RZ, R0 ;  /* 0x000000ffff047224 */ /* 0x002fe400078e0000 */
[----:B------:R-:W-:Y:S01]  /*01e0*/  IMAD.MOV.U32 R5, RZ, RZ, R9 ;  /* 0x000000ffff057224 */ /* 0x000fe200078e0009 */
[----:B------:R-:W1:Y:S01]  /*01f0*/  LDC R0, c[0x0][0x360] ;  /* 0x0000d800ff007b82 */ /* 0x000e620000000800 */
[----:B------:R-:W-:-:S02]  /*0200*/  IMAD.MOV.U32 R6, RZ, RZ, R2 ;  /* 0x000000ffff067224 */ /* 0x000fc400078e0002 */
[----:B------:R-:W-:Y:S02]  /*0210*/  IMAD.MOV.U32 R7, RZ, RZ, R11 ;  /* 0x000000ffff077224 */ /* 0x000fe400078e000b */
[----:B0-----:R-:W-:-:S03]  /*0220*/  IMAD R2, R3, UR8, RZ ;  /* 0x0000000803027c24 */ /* 0x001fc6000f8e02ff */
[----:B------:R0:W-:Y:S01]  /*0230*/  STL.128 [R1+0x10], R4 ;  /* 0x0000100401007387 */ /* 0x0001e20000100c00 */
[----:B---3--:R-:W-:Y:S05]  /*0240*/  @P0 BRA `(.L_x_1) ;  /* 0x0000000400840947 */ /* 0x008fea0003800000 */
[----:B-1----:R-:W1:Y:S01]  /*0250*/  I2F.U32.RP R10, R0 ;  /* 0x00000000000a7306 */ /* 0x002e620000209000 */
[----:B0-----:R-:W-:Y:S01]  /*0260*/  IMAD.IADD R6, R17, 0x1, R0 ;  /* 0x0000000111067824 */ /* 0x001fe200078e0200 */
[----:B------:R-:W-:Y:S01]  /*0270*/  ISETP.NE.U32.AND P3, PT, R0, RZ, PT ;  /* 0x000000ff0000720c */ /* 0x000fe20003f65070 */
[----:B------:R-:W-:Y:S03]  /*0280*/  BSSY.RECONVERGENT B1, `(.L_x_2) ;  /* 0x000002e000017945 */ /* 0x000fe60003800200 */
[C---:B------:R-:W-:Y:S02]  /*0290*/  ISETP.GE.U32.AND P1, PT, R6.reuse, 0x100, PT ;  /* 0x000001000600780c */ /* 0x040fe40003f26070 */
[----:B------:R-:W-:Y:S02]  /*02a0*/  VIMNMX.U32 R7, PT, PT, R6, 0x100, !PT ;  /* 0x0000010006077848 */ /* 0x000fe40007fe0000 */
[----:B------:R-:W-:-:S04]  /*02b0*/  SEL R9, RZ, 0x1, P1 ;  /* 0x00000001ff097807 */ /* 0x000fc80000800000 */
[----:B------:R-:W-:Y:S01]  /*02c0*/  IADD3 R7, PT, PT, R7, -R6, -R9 ;  /* 0x8000000607077210 */ /* 0x000fe20007ffe809 */
[----:B-1----:R-:W0:Y:S02]  /*02d0*/  MUFU.RCP R10, R10 ;  /* 0x0000000a000a7308 */ /* 0x002e240000001000 */
[----:B0-----:R-:W-:-:S06]  /*02e0*/  VIADD R4, R10, 0xffffffe ;  /* 0x0ffffffe0a047836 */ /* 0x001fcc0000000000 */
[----:B------:R0:W1:Y:S02]  /*02f0*/  F2I.FTZ.U32.TRUNC.NTZ R5, R4 ;  /* 0x0000000400057305 */ /* 0x000064000021f000 */
[----:B0-----:R-:W-:Y:S02]  /*0300*/  IMAD.MOV.U32 R4, RZ, RZ, RZ ;  /* 0x000000ffff047224 */ /* 0x001fe400078e00ff */
[----:B-1----:R-:W-:-:S04]  /*0310*/  IMAD.MOV R11, RZ, RZ, -R5 ;  /* 0x000000ffff0b7224 */ /* 0x002fc800078e0a05 */
[----:B------:R-:W-:-:S04]  /*0320*/  IMAD R11, R11, R0, RZ ;  /* 0x000000000b0b7224 */ /* 0x000fc800078e02ff */
[----:B------:R-:W-:-:S04]  /*0330*/  IMAD.HI.U32 R10, R5, R11, R4 ;  /* 0x0000000b050a7227 */ /* 0x000fc800078e0004 */
[----:B------:R-:W-:Y:S02]  /*0340*/  IMAD.MOV.U32 R5, RZ, RZ, R17 ;  /* 0x000000ffff057224 */ /* 0x000fe400078e0011 */
[----:B------:R-:W-:-:S04]  /*0350*/  IMAD.HI.U32 R10, R10, R7, RZ ;  /* 0x000000070a0a7227 */ /* 0x000fc800078e00ff */
[----:B------:R-:W-:-:S04]  /*0360*/  IMAD.MOV R4, RZ, RZ, -R10 ;  /* 0x000000ffff047224 */ /* 0x000fc800078e0a0a */
[----:B------:R-:W-:-:S05]  /*0370*/  IMAD R7, R0, R4, R7 ;  /* 0x0000000400077224 */ /* 0x000fca00078e0207 */
[----:B------:R-:W-:-:S13]  /*0380*/  ISETP.GE.U32.AND P1, PT, R7, R0, PT ;  /* 0x000000000700720c */ /* 0x000fda0003f26070 */
[----:B------:R-:W-:Y:S02]  /*0390*/  @P1 IMAD.IADD R7, R7, 0x1, -R0 ;  /* 0x0000000107071824 */ /* 0x000fe400078e0a00 */
[----:B------:R-:W-:-:S03]  /*03a0*/  @P1 VIADD R10, R10, 0x1 ;  /* 0x000000010a0a1836 */ /* 0x000fc60000000000 */
[----:B------:R-:W-:-:S13]  /*03b0*/  ISETP.GE.U32.AND P2, PT, R7, R0, PT ;  /* 0x000000000700720c */ /* 0x000fda0003f46070 */
[----:B------:R-:W-:Y:S01]  /*03c0*/  @P2 VIADD R10, R10, 0x1 ;  /* 0x000000010a0a2836 */ /* 0x000fe20000000000 */
[----:B------:R-:W-:-:S05]  /*03d0*/  @!P3 LOP3.LUT R10, RZ, R0, RZ, 0x33, !PT ;  /* 0x00000000ff0ab212 */ /* 0x000fca00078e33ff */
[----:B------:R-:W-:-:S05]  /*03e0*/  IMAD.IADD R9, R9, 0x1, R10 ;  /* 0x0000000109097824 */ /* 0x000fca00078e020a */
[C---:B------:R-:W-:Y:S02]  /*03f0*/  LOP3.LUT R4, R9.reuse, 0x3, RZ, 0xc0, !PT ;  /* 0x0000000309047812 */ /* 0x040fe400078ec0ff */
[----:B------:R-:W-:Y:S02]  /*0400*/  ISETP.GE.U32.AND P1, PT, R9, 0x3, PT ;  /* 0x000000030900780c */ /* 0x000fe40003f26070 */
[----:B------:R-:W-:Y:S02]  /*0410*/  ISETP.NE.AND P2, PT, R4, 0x3, PT ;  /* 0x000000030400780c */ /* 0x000fe40003f45270 */
[----:B------:R-:W-:-:S11]  /*0420*/  SHF.R.S32.HI R4, RZ, 0x1f, R2 ;  /* 0x0000001fff047819 */ /* 0x000fd60000011402 */
[----:B------:R-:W-:Y:S05]  /*0430*/  @!P2 BRA `(.L_x_3) ;  /* 0x000000000048a947 */ /* 0x000fea0003800000 */
[----:B------:R-:W-:Y:S02]  /*0440*/  VIADD R9, R9, 0x1 ;  /* 0x0000000109097836 */ /* 0x000fe40000000000 */
[----:B------:R-:W-:Y:S02]  /*0450*/  IMAD.MOV.U32 R10, RZ, RZ, RZ ;  /* 0x000000ffff0a7224 */ /* 0x000fe400078e00ff */
[----:B------:R-:W-:Y:S01]  /*0460*/  IMAD.MOV.U32 R5, RZ, RZ, R17 ;  /* 0x000000ffff057224 */ /* 0x000fe200078e0011 */
[----:B------:R-:W-:-:S07]  /*0470*/  LOP3.LUT R9, R9, 0x3, RZ, 0xc0, !PT ;  /* 0x0000000309097812 */ /* 0x000fce00078ec0ff */
.L_x_4:
[----:B0-----:R-:W-:Y:S02]  /*0480*/  SHF.R.U32.HI R6, RZ, 0x4, R5 ;  /* 0x00000004ff067819 */ /* 0x001fe40000011605 */
[----:B------:R-:W-:-:S05]  /*0490*/  LOP3.LUT R7, R5, 0xf, RZ, 0xc0, !PT ;  /* 0x0000000f05077812 */ /* 0x000fca00078ec0ff */
[----:B------:R-:W-:-:S05]  /*04a0*/  IMAD R7, R6, R3, R7 ;  /* 0x0000000306077224 */ /* 0x000fca00078e0207 */
[----:B------:R-:W-:-:S04]  /*04b0*/  IADD3 R11, P2, PT, R2, R7, RZ ;  /* 0x00000007020b7210 */ /* 0x000fc80007f5e0ff */
[----:B------:R-:W-:Y:S02]  /*04c0*/  LEA.HI.X.SX32 R12, R7, R4, 0x1, P2 ;  /* 0x00000004070c7211 */ /* 0x000fe400010f0eff */
[----:B------:R-:W-:-:S04]  /*04d0*/  LEA R6, P2, R11, UR4, 0x1 ;  /* 0x000000040b067c11 */ /* 0x000fc8000f8408ff */
[----:B------:R-:W-:-:S05]  /*04e0*/  LEA.HI.X R7, R11, UR5, R12, 0x1, P2 ;  /* 0x000000050b077c11 */ /* 0x000fca00090f0c0c */
[----:B------:R-:W2:Y:S01]  /*04f0*/  LDG.E.U16 R6, desc[UR12][R6.64] ;  /* 0x0000000c06067981 */ /* 0x000ea2000c1e1500 */
[----:B------:R-:W-:Y:S02]  /*0500*/  IMAD R11, R5, 0x2, R8 ;  /* 0x00000002050b7824 */ /* 0x000fe400078e0208 */
[----:B------:R-:W-:Y:S02]  /*0510*/  VIADD R10, R10, 0x1 ;  /* 0x000000010a0a7836 */ /* 0x000fe40000000000 */
[----:B------:R-:W-:-:S03]  /*0520*/  IMAD.IADD R5, R0, 0x1, R5 ;  /* 0x0000000100057824 */ /* 0x000fc600078e0205 */
[----:B------:R-:W-:Y:S01]  /*0530*/  ISETP.NE.AND P2, PT, R10, R9, PT ;  /* 0x000000090a00720c */ /* 0x000fe20003f45270 */
[----:B--2---:R0:W-:-:S12]  /*0540*/  STS.U16 [R11], R6 ;  /* 0x000000060b007388 */ /* 0x0041d80000000400 */
[----:B------:R-:W-:Y:S05]  /*0550*/  @P2 BRA `(.L_x_4) ;  /* 0xfffffffc00c82947 */ /* 0x000fea000383ffff */
.L_x_3:
[----:B------:R-:W-:Y:S05]  /*0560*/  BSYNC.RECONVERGENT B1 ;  /* 0x0000000000017941 */ /* 0x000fea0003800200 */
.L_x_2:
[----:B------:R-:W-:Y:S05]  /*0570*/  @!P1 BRA `(.L_x_1) ;  /* 0x0000000000b89947 */ /* 0x000fea0003800000 */
.L_x_5:
[--C-:B0-----:R-:W-:Y:S01]  /*0580*/  IMAD.IADD R11, R0, 0x1, R5.reuse ;  /* 0x00000001000b7824 */ /* 0x101fe200078e0205 */
[----:B--2---:R-:W-:Y:S02]  /*0590*/  SHF.R.U32.HI R6, RZ, 0x4, R5 ;  /* 0x00000004ff067819 */ /* 0x004fe40000011605 */
[----:B------:R-:W-:Y:S01]  /*05a0*/  LOP3.LUT R7, R5, 0xf, RZ, 0xc0, !PT ;  /* 0x0000000f05077812 */ /* 0x000fe200078ec0ff */
[----:B------:R-:W-:-:S04]  /*05b0*/  IMAD.IADD R9, R11, 0x1, R0 ;  /* 0x000000010b097824 */ /* 0x000fc800078e0200 */
[----:B------:R-:W-:Y:S01]  /*05c0*/  IMAD R15, R6, R3, R7 ;  /* 0x00000003060f7224 */ /* 0x000fe200078e0207 */
[----:B------:R-:W-:Y:S02]  /*05d0*/  SHF.R.U32.HI R6, RZ, 0x4, R11 ;  /* 0x00000004ff067819 */ /* 0x000fe4000001160b */
[----:B------:R-:W-:Y:S02]  /*05e0*/  LOP3.LUT R7, R11, 0xf, RZ, 0xc0, !PT ;  /* 0x0000000f0b077812 */ /* 0x000fe400078ec0ff */
[----:B------:R-:W-:Y:S02]  /*05f0*/  SHF.R.U32.HI R10, RZ, 0x4, R9 ;  /* 0x00000004ff0a7819 */ /* 0x000fe40000011609 */
[C---:B------:R-:W-:Y:S01]  /*0600*/  LOP3.LUT R12, R9.reuse, 0xf, RZ, 0xc0, !PT ;  /* 0x0000000f090c7812 */ /* 0x040fe200078ec0ff */
[----:B------:R-:W-:Y:S01]  /*0610*/  IMAD.IADD R9, R9, 0x1, R0 ;  /* 0x0000000109097824 */ /* 0x000fe200078e0200 */
[----:B------:R-:W-:Y:S01]  /*0620*/  IADD3 R16, P1, PT, R2, R15, RZ ;  /* 0x0000000f02107210 */ /* 0x000fe20007f3e0ff */
[----:B------:R-:W-:-:S02]  /*0630*/  IMAD R11, R6, R3, R7 ;  /* 0x00000003060b7224 */ /* 0x000fc400078e0207 */
[-C--:B------:R-:W-:Y:S01]  /*0640*/  IMAD R13, R10, R3.reuse, R12 ;  /* 0x000000030a0d7224 */ /* 0x080fe200078e020c */
[----:B------:R-:W-:Y:S02]  /*0650*/  SHF.R.U32.HI R10, RZ, 0x4, R9 ;  /* 0x00000004ff0a7819 */ /* 0x000fe40000011609 */
[----:B------:R-:W-:Y:S02]  /*0660*/  LOP3.LUT R7, R9, 0xf, RZ, 0xc0, !PT ;  /* 0x0000000f09077812 */ /* 0x000fe400078ec0ff */
[----:B------:R-:W-:Y:S02]  /*0670*/  LEA.HI.X.SX32 R19, R15, R4, 0x1, P1 ;  /* 0x000000040f137211 */ /* 0x000fe400008f0eff */
[----:B------:R-:W-:Y:S01]  /*0680*/  LEA R6, P2, R16, UR6, 0x1 ;  /* 0x0000000610067c11 */ /* 0x000fe2000f8408ff */
[----:B------:R-:W-:Y:S01]  /*0690*/  IMAD R15, R10, R3, R7 ;  /* 0x000000030a0f7224 */ /* 0x000fe200078e0207 */
[----:B------:R-:W-:Y:S02]  /*06a0*/  IADD3 R14, P1, PT, R2, R11, RZ ;  /* 0x0000000b020e7210 */ /* 0x000fe40007f3e0ff */
[----:B------:R-:W-:-:S02]  /*06b0*/  LEA.HI.X R7, R16, UR7, R19, 0x1, P2 ;  /* 0x0000000710077c11 */ /* 0x000fc400090f0c13 */
[-C--:B------:R-:W-:Y:S02]  /*06c0*/  LEA.HI.X.SX32 R11, R11, R4.reuse, 0x1, P1 ;  /* 0x000000040b0b7211 */ /* 0x080fe400008f0eff */
[----:B------:R-:W-:Y:S01]  /*06d0*/  IADD3 R18, P3, PT, R2, R13, RZ ;  /* 0x0000000d02127210 */ /* 0x000fe20007f7e0ff */
[----:B------:R-:W2:Y:S01]  /*06e0*/  LDG.E.U16 R6, desc[UR12][R6.64] ;  /* 0x0000000c06067981 */ /* 0x000ea2000c1e1500 */
[----:B------:R-:W-:Y:S02]  /*06f0*/  LEA R10, P2, R14, UR6, 0x1 ;  /* 0x000000060e0a7c11 */ /* 0x000fe4000f8408ff */
[----:B------:R-:W-:Y:S02]  /*0700*/  IADD3 R16, P1, PT, R2, R15, RZ ;  /* 0x0000000f02107210 */ /* 0x000fe40007f3e0ff */
[----:B------:R-:W-:Y:S02]  /*0710*/  LEA.HI.X.SX32 R13, R13, R4, 0x1, P3 ;  /* 0x000000040d0d7211 */ /* 0x000fe400018f0eff */
[----:B------:R-:W-:-:S02]  /*0720*/  LEA.HI.X R11, R14, UR7, R11, 0x1, P2 ;  /* 0x000000070e0b7c11 */ /* 0x000fc400090f0c0b */
[----:B------:R-:W-:Y:S02]  /*0730*/  LEA.HI.X.SX32 R15, R15, R4, 0x1, P1 ;  /* 0x000000040f0f7211 */ /* 0x000fe400008f0eff */
[----:B------:R-:W-:Y:S01]  /*0740*/  LEA R12, P3, R18, UR6, 0x1 ;  /* 0x00000006120c7c11 */ /* 0x000fe2000f8608ff */
[----:B------:R-:W3:Y:S01]  /*0750*/  LDG.E.U16 R10, desc[UR12][R10.64] ;  /* 0x0000000c0a0a7981 */ /* 0x000ee2000c1e1500 */
[----:B------:R-:W-:Y:S02]  /*0760*/  LEA R14, P1, R16, UR6, 0x1 ;  /* 0x00000006100e7c11 */ /* 0x000fe4000f8208ff */
[----:B------:R-:W-:Y:S02]  /*0770*/  LEA.HI.X R13, R18, UR7, R13, 0x1, P3 ;  /* 0x00000007120d7c11 */ /* 0x000fe400098f0c0d */
[----:B------:R-:W-:-:S03]  /*0780*/  LEA.HI.X R15, R16, UR7, R15, 0x1, P1 ;  /* 0x00000007100f7c11 */ /* 0x000fc600088f0c0f */
[----:B------:R-:W4:Y:S04]  /*0790*/  LDG.E.U16 R12, desc[UR12][R12.64] ;  /* 0x0000000c0c0c7981 */ /* 0x000f28000c1e1500 */
[----:B------:R-:W5:Y:S01]  /*07a0*/  LDG.E.U16 R15, desc[UR12][R14.64] ;  /* 0x0000000c0e0f7981 */ /* 0x000f62000c1e1500 */
[----:B------:R-:W-:-:S04]  /*07b0*/  IMAD R23, R5, 0x2, R8 ;  /* 0x0000000205177824 */ /* 0x000fc800078e0208 */
[----:B------:R-:W-:-:S04]  /*07c0*/  IMAD R19, R0, 0x2, R23 ;  /* 0x0000000200137824 */ /* 0x000fc800078e0217 */
[----:B------:R-:W-:-:S04]  /*07d0*/  IMAD R21, R0, 0x2, R19 ;  /* 0x0000000200157824 */ /* 0x000fc800078e0213 */
[----:B------:R-:W-:Y:S02]  /*07e0*/  IMAD R16, R0, 0x2, R21 ;  /* 0x0000000200107824 */ /* 0x000fe400078e0215 */
[----:B------:R-:W-:-:S05]  /*07f0*/  IMAD.IADD R5, R9, 0x1, R0 ;  /* 0x0000000109057824 */ /* 0x000fca00078e0200 */
[----:B------:R-:W-:Y:S01]  /*0800*/  ISETP.GE.U32.AND P1, PT, R5, 0x100, PT ;  /* 0x000001000500780c */ /* 0x000fe20003f26070 */
[----:B--2---:R2:W-:Y:S04]  /*0810*/  STS.U16 [R23], R6 ;  /* 0x0000000617007388 */ /* 0x0045e80000000400 */
[----:B---3--:R2:W-:Y:S04]  /*0820*/  STS.U16 [R19], R10 ;  /* 0x0000000a13007388 */ /* 0x0085e80000000400 */
[----:B----4-:R2:W-:Y:S04]  /*0830*/  STS.U16 [R21], R12 ;  /* 0x0000000c15007388 */ /* 0x0105e80000000400 */
[----:B-----5:R2:W-:Y:S01]  /*0840*/  STS.U16 [R16], R15 ;  /* 0x0000000f10007388 */ /* 0x0205e20000000400 */
[----:B------:R-:W-:Y:S05]  /*0850*/  @!P1 BRA `(.L_x_5) ;  /* 0xfffffffc00489947 */ /* 0x000fea000383ffff */
.L_x_1:
[----:B------:R-:W-:Y:S05]  /*0860*/  BSYNC.RECONVERGENT B0 ;  /* 0x0000000000007941 */ /* 0x000fea0003800200 */
.L_x_0:
[----:B------:R-:W3:Y:S01]  /*0870*/  LDCU UR4, c[0x0][0x39c] ;  /* 0x00007380ff0477ac */ /* 0x000ee20008000800 */
[----:B------:R-:W-:Y:S01]  /*0880*/  BSSY.RECONVERGENT B0, `(.L_x_6) ;  /* 0x0000067000007945 */ /* 0x000fe20003800200 */
[----:B------:R-:W4:Y:S01]  /*0890*/  LDCU UR5, c[0x0][0x39c] ;  /* 0x00007380ff0577ac */ /* 0x000f220008000800 */
[----:B------:R-:W0:Y:S01]  /*08a0*/  LDCU.64 UR10, c[0x0][0x388] ;  /* 0x00007100ff0a77ac */ /* 0x000e220008000a00 */
[----:B------:R-:W0:Y:S01]  /*08b0*/  LDCU.64 UR6, c[0x0][0x388] ;  /* 0x00007100ff0677ac */ /* 0x000e220008000a00 */
[----:B------:R-:W-:Y:S05]  /*08c0*/  @P0 BRA `(.L_x_7) ;  /* 0x0000000400880947 */ /* 0x000fea0003800000 */
[----:B-1----:R-:W1:Y:S01]  /*08d0*/  I2F.U32.RP R9, R0 ;  /* 0x0000000000097306 */ /* 0x002e620000209000 */
[----:B------:R-:W-:Y:S01]  /*08e0*/  IMAD.IADD R2, R17, 0x1, R0 ;  /* 0x0000000111027824 */ /* 0x000fe200078e0200 */
[----:B------:R-:W-:Y:S01]  /*08f0*/  ISETP.NE.U32.AND P2, PT, R0, RZ, PT ;  /* 0x000000ff0000720c */ /* 0x000fe20003f45070 */
[----:B------:R-:W-:Y:S03]  /*0900*/  BSSY.RECONVERGENT B1, `(.L_x_8) ;  /* 0x000002f000017945 */ /* 0x000fe60003800200 */
[C---:B------:R-:W-:Y:S02]  /*0910*/  ISETP.GE.U32.AND P0, PT, R2.reuse, 0x100, PT ;  /* 0x000001000200780c */ /* 0x040fe40003f06070 */
[----:B0-----:R-:W-:Y:S02]  /*0920*/  VIMNMX.U32 R7, PT, PT, R2, 0x100, !PT ;  /* 0x0000010002077848 */ /* 0x001fe40007fe0000 */
[----:B--2---:R-:W-:-:S04]  /*0930*/  SEL R6, RZ, 0x1, P0 ;  /* 0x00000001ff067807 */ /* 0x004fc80000000000 */
[----:B------:R-:W-:Y:S01]  /*0940*/  IADD3 R7, PT, PT, R7, -R2, -R6 ;  /* 0x8000000207077210 */ /* 0x000fe20007ffe806 */
[----:B-1----:R-:W0:Y:S02]  /*0950*/  MUFU.RCP R9, R9 ;  /* 0x0000000900097308 */ /* 0x002e240000001000 */
[----:B0-----:R-:W-:-:S06]  /*0960*/  VIADD R4, R9, 0xffffffe ;  /* 0x0ffffffe09047836 */ /* 0x001fcc0000000000 */
[----:B------:R0:W1:Y:S02]  /*0970*/  F2I.FTZ.U32.TRUNC.NTZ R5, R4 ;  /* 0x0000000400057305 */ /* 0x000064000021f000 */
[----:B0-----:R-:W-:Y:S02]  /*0980*/  IMAD.MOV.U32 R4, RZ, RZ, RZ ;  /* 0x000000ffff047224 */ /* 0x001fe400078e00ff */
[----:B-1----:R-:W-:-:S04]  /*0990*/  IMAD.MOV R11, RZ, RZ, -R5 ;  /* 0x000000ffff0b7224 */ /* 0x002fc800078e0a05 */
[----:B------:R-:W-:-:S04]  /*09a0*/  IMAD R11, R11, R0, RZ ;  /* 0x000000000b0b7224 */ /* 0x000fc800078e02ff */
[----:B------:R-:W-:-:S06]  /*09b0*/  IMAD.HI.U32 R10, R5, R11, R4 ;  /* 0x0000000b050a7227 */ /* 0x000fcc00078e0004 */
        /* <DEDUP_REMOVED lines=9> */
[----:B------:R-:W-:Y:S02]  /*0a50*/  IMAD.IADD R6, R6, 0x1, R5 ;  /* 0x0000000106067824 */ /* 0x000fe400078e0205 */
[----:B------:R-:W-:-:S03]  /*0a60*/  IMAD.MOV.U32 R5, RZ, RZ, R17 ;  /* 0x000000ffff057224 */ /* 0x000fc600078e0011 */
[C---:B------:R-:W-:Y:S02]  /*0a70*/  LOP3.LUT R2, R6.reuse, 0x3, RZ, 0xc0, !PT ;  /* 0x0000000306027812 */ /* 0x040fe400078ec0ff */
[----:B------:R-:W-:Y:S02]  /*0a80*/  ISETP.GE.U32.AND P0, PT, R6, 0x3, PT ;  /* 0x000000030600780c */ /* 0x000fe40003f06070 */
[----:B------:R-:W-:Y:S01]  /*0a90*/  ISETP.NE.AND P1, PT, R2, 0x3, PT ;  /* 0x000000030200780c */ /* 0x000fe20003f25270 */
[----:B------:R-:W-:-:S05]  /*0aa0*/  IMAD.U32 R2, RZ, RZ, UR9 ;  /* 0x00000009ff027e24 */ /* 0x000fca000f8e00ff */
[----:B------:R-:W-:-:S07]  /*0ab0*/  SHF.R.S32.HI R2, RZ, 0x1f, R2 ;  /* 0x0000001fff027819 */ /* 0x000fce0000011402 */
[----:B------:R-:W-:Y:S05]  /*0ac0*/  @!P1 BRA `(.L_x_9) ;  /* 0x0000000000489947 */ /* 0x000fea0003800000 */
[----:B------:R-:W-:Y:S02]  /*0ad0*/  VIADD R6, R6, 0x1 ;  /* 0x0000000106067836 */ /* 0x000fe40000000000 */
[----:B------:R-:W-:Y:S02]  /*0ae0*/  IMAD.MOV.U32 R4, RZ, RZ, RZ ;  /* 0x000000ffff047224 */ /* 0x000fe400078e00ff */
[----:B------:R-:W-:Y:S01]  /*0af0*/  IMAD.MOV.U32 R5, RZ, RZ, R17 ;  /* 0x000000ffff057224 */ /* 0x000fe200078e0011 */
[----:B------:R-:W-:-:S07]  /*0b00*/  LOP3.LUT R11, R6, 0x3, RZ, 0xc0, !PT ;  /* 0x00000003060b7812 */ /* 0x000fce00078ec0ff */
.L_x_10:
[----:B0-----:R-:W-:Y:S02]  /*0b10*/  SHF.R.U32.HI R6, RZ, 0x4, R5 ;  /* 0x00000004ff067819 */ /* 0x001fe40000011605 */
[----:B------:R-:W-:-:S05]  /*0b20*/  LOP3.LUT R7, R5, 0xf, RZ, 0xc0, !PT ;  /* 0x0000000f05077812 */ /* 0x000fca00078ec0ff */
[----:B---3--:R-:W-:-:S05]  /*0b30*/  IMAD R7, R6, UR4, R7 ;  /* 0x0000000406077c24 */ /* 0x008fca000f8e0207 */
[----:B------:R-:W-:-:S04]  /*0b40*/  IADD3 R9, P1, PT, R7, UR9, RZ ;  /* 0x0000000907097c10 */ /* 0x000fc8000ff3e0ff */
        /* <DEDUP_REMOVED lines=8> */
[----:B--2---:R0:W-:-:S12]  /*0bd0*/  STS.U16 [R9+0x400], R6 ;  /* 0x0004000609007388 */ /* 0x0041d80000000400 */
[----:B------:R-:W-:Y:S05]  /*0be0*/  @P1 BRA `(.L_x_10) ;  /* 0xfffffffc00c81947 */ /* 0x000fea000383ffff */
.L_x_9:
[----:B---34-:R-:W-:Y:S05]  /*0bf0*/  BSYNC.RECONVERGENT B1 ;  /* 0x0000000000017941 */ /* 0x018fea0003800200 */
.L_x_8:
[----:B------:R-:W-:Y:S05]  /*0c00*/  @!P0 BRA `(.L_x_7) ;  /* 0x0000000000b88947 */ /* 0x000fea0003800000 */
.L_x_11:
[--C-:B------:R-:W-:Y:S01]  /*0c10*/  IMAD.IADD R11, R0, 0x1, R5.reuse ;  /* 0x00000001000b7824 */ /* 0x100fe200078e0205 */
[----:B------:R-:W-:Y:S02]  /*0c20*/  SHF.R.U32.HI R4, RZ, 0x4, R5 ;  /* 0x00000004ff047819 */ /* 0x000fe40000011605 */
[----:B------:R-:W-:Y:S01]  /*0c30*/  LOP3.LUT R7, R5, 0xf, RZ, 0xc0, !PT ;  /* 0x0000000f05077812 */ /* 0x000fe200078ec0ff */
[----:B0-----:R-:W-:-:S04]  /*0c40*/  IMAD.IADD R9, R11, 0x1, R0 ;  /* 0x000000010b097824 */ /* 0x001fc800078e0200 */
[----:B------:R-:W-:Y:S01]  /*0c50*/  IMAD R15, R4, UR5, R7 ;  /* 0x00000005040f7c24 */ /* 0x000fe2000f8e0207 */
[----:B------:R-:W-:Y:S02]  /*0c60*/  SHF.R.U32.HI R4, RZ, 0x4, R11 ;  /* 0x00000004ff047819 */ /* 0x000fe4000001160b */
[----:B------:R-:W-:Y:S02]  /*0c70*/  LOP3.LUT R7, R11, 0xf, RZ, 0xc0, !PT ;  /* 0x0000000f0b077812 */ /* 0x000fe400078ec0ff */
[----:B------:R-:W-:Y:S02]  /*0c80*/  SHF.R.U32.HI R6, RZ, 0x4, R9 ;  /* 0x00000004ff067819 */ /* 0x000fe40000011609 */
[C---:B------:R-:W-:Y:S01]  /*0c90*/  LOP3.LUT R13, R9.reuse, 0xf, RZ, 0xc0, !PT ;  /* 0x0000000f090d7812 */ /* 0x040fe200078ec0ff */
[----:B------:R-:W-:Y:S01]  /*0ca0*/  IMAD.IADD R9, R9, 0x1, R0 ;  /* 0x0000000109097824 */ /* 0x000fe200078e0200 */
[----:B------:R-:W-:Y:S01]  /*0cb0*/  IADD3 R10, P0, PT, R15, UR9, RZ ;  /* 0x000000090f0a7c10 */ /* 0x000fe2000ff1e0ff */
[----:B------:R-:W-:-:S02]  /*0cc0*/  IMAD R11, R4, UR5, R7 ;  /* 0x00000005040b7c24 */ /* 0x000fc4000f8e0207 */
[----:B------:R-:W-:Y:S01]  /*0cd0*/  IMAD R13, R6, UR5, R13 ;  /* 0x00000005060d7c24 */ /* 0x000fe2000f8e020d */
[----:B------:R-:W-:Y:S02]  /*0ce0*/  SHF.R.U32.HI R4, RZ, 0x4, R9 ;  /* 0x00000004ff047819 */ /* 0x000fe40000011609 */
[----:B------:R-:W-:Y:S02]  /*0cf0*/  LOP3.LUT R7, R9, 0xf, RZ, 0xc0, !PT ;  /* 0x0000000f09077812 */ /* 0x000fe400078ec0ff */
[----:B------:R-:W-:Y:S02]  /*0d00*/  LEA.HI.X.SX32 R19, R15, R2, 0x1, P0 ;  /* 0x000000020f137211 */ /* 0x000fe400000f0eff */
[----:B------:R-:W-:Y:S01]  /*0d10*/  LEA R6, P1, R10, UR10, 0x1 ;  /* 0x0000000a0a067c11 */ /* 0x000fe2000f8208ff */
[----:B------:R-:W-:Y:S01]  /*0d20*/  IMAD R15, R4, UR5, R7 ;  /* 0x00000005040f7c24 */ /* 0x000fe2000f8e0207 */
[----:B------:R-:W-:Y:S02]  /*0d30*/  IADD3 R14, P0, PT, R11, UR9, RZ ;  /* 0x000000090b0e7c10 */ /* 0x000fe4000ff1e0ff */
[----:B------:R-:W-:-:S02]  /*0d40*/  LEA.HI.X R7, R10, UR11, R19, 0x1, P1 ;  /* 0x0000000b0a077c11 */ /* 0x000fc400088f0c13 */
[----:B------:R-:W-:Y:S02]  /*0d50*/  IADD3 R16, P1, PT, R13, UR9, RZ ;  /* 0x000000090d107c10 */ /* 0x000fe4000ff3e0ff */
[-C--:B------:R-:W-:Y:S01]  /*0d60*/  LEA.HI.X.SX32 R11, R11, R2.reuse, 0x1, P0 ;  /* 0x000000020b0b7211 */ /* 0x080fe200000f0eff */
[----:B------:R-:W2:Y:S01]  /*0d70*/  LDG.E.U16 R6, desc[UR12][R6.64] ;  /* 0x0000000c06067981 */ /* 0x000ea2000c1e1500 */
[----:B------:R-:W-:Y:S02]  /*0d80*/  LEA R10, P0, R14, UR10, 0x1 ;  /* 0x0000000a0e0a7c11 */ /* 0x000fe4000f8008ff */
[----:B------:R-:W-:Y:S02]  /*0d90*/  IADD3 R4, P2, PT, R15, UR9, RZ ;  /* 0x000000090f047c10 */ /* 0x000fe4000ff5e0ff */
[----:B------:R-:W-:Y:S02]  /*0da0*/  LEA.HI.X.SX32 R13, R13, R2, 0x1, P1 ;  /* 0x000000020d0d7211 */ /* 0x000fe400008f0eff */
[----:B------:R-:W-:-:S02]  /*0db0*/  LEA R12, P1, R16, UR10, 0x1 ;  /* 0x0000000a100c7c11 */ /* 0x000fc4000f8208ff */
[----:B------:R-:W-:Y:S02]  /*0dc0*/  LEA.HI.X R11, R14, UR11, R11, 0x1, P0 ;  /* 0x0000000b0e0b7c11 */ /* 0x000fe400080f0c0b */
[----:B------:R-:W-:Y:S02]  /*0dd0*/  LEA.HI.X.SX32 R15, R15, R2, 0x1, P2 ;  /* 0x000000020f0f7211 */ /* 0x000fe400010f0eff */
[----:B------:R-:W-:Y:S01]  /*0de0*/  LEA R14, P0, R4, UR10, 0x1 ;  /* 0x0000000a040e7c11 */ /* 0x000fe2000f8008ff */
[----:B------:R-:W3:Y:S01]  /*0df0*/  LDG.E.U16 R10, desc[UR12][R10.64] ;  /* 0x0000000c0a0a7981 */ /* 0x000ee2000c1e1500 */
        /* <DEDUP_REMOVED lines=10> */
[----:B--2---:R0:W-:Y:S04]  /*0ea0*/  STS.U16 [R25+0x400], R6 ;  /* 0x0004000619007388 */ /* 0x0041e80000000400 */
[----:B---3--:R0:W-:Y:S04]  /*0eb0*/  STS.U16 [R19+0x400], R10 ;  /* 0x0004000a13007388 */ /* 0x0081e80000000400 */
[----:B----4-:R0:W-:Y:S04]  /*0ec0*/  STS.U16 [R21+0x400], R12 ;  /* 0x0004000c15007388 */ /* 0x0101e80000000400 */
[----:B-----5:R0:W-:Y:S01]  /*0ed0*/  STS.U16 [R23+0x400], R14 ;  /* 0x0004000e17007388 */ /* 0x0201e20000000400 */
[----:B------:R-:W-:Y:S05]  /*0ee0*/  @!P0 BRA `(.L_x_11) ;  /* 0xfffffffc00488947 */ /* 0x000fea000383ffff */
.L_x_7:
[----:B0--34-:R-:W-:Y:S05]  /*0ef0*/  BSYNC.RECONVERGENT B0 ;  /* 0x0000000000007941 */ /* 0x019fea0003800200 */
.L_x_6:
[----:B------:R-:W-:Y:S01]  /*0f00*/  BAR.SYNC.DEFER_BLOCKING 0x0 ;  /* 0x0000000000007b1d */ /* 0x000fe20000010000 */
[----:B------:R-:W-:Y:S02]  /*0f10*/  ISETP.GE.AND P0, PT, R3, 0x1, PT ;  /* 0x000000010300780c */ /* 0x000fe40003f06270 */
[----:B--2---:R-:W-:Y:S02]  /*0f20*/  CS2R R14, SRZ ;  /* 0x00000000000e7805 */ /* 0x004fe4000001ff00 */
[----:B------:R-:W-:Y:S02]  /*0f30*/  CS2R R12, SRZ ;  /* 0x00000000000c7805 */ /* 0x000fe4000001ff00 */
[----:B------:R-:W-:Y:S02]  /*0f40*/  CS2R R10, SRZ ;  /* 0x00000000000a7805 */ /* 0x000fe4000001ff00 */
[----:B------:R-:W-:-:S05]  /*0f50*/  CS2R R8, SRZ ;  /* 0x0000000000087805 */ /* 0x000fca000001ff00 */
[----:B------:R-:W-:Y:S05]  /*0f60*/  @!P0 BRA `(.L_x_12) ;  /* 0x0000001000548947 */ /* 0x000fea0003800000 */
[----:B-1----:R-:W0:Y:S01]  /*0f70*/  I2F.U32.RP R6, R0 ;  /* 0x0000000000067306 */ /* 0x002e220000209000 */
[----:B------:R-:W-:Y:S01]  /*0f80*/  IMAD.IADD R17, R17, 0x1, R0 ;  /* 0x0000000111117824 */ /* 0x000fe200078e0200 */
[----:B------:R-:W-:Y:S01]  /*0f90*/  ISETP.NE.U32.AND P2, PT, R0, RZ, PT ;  /* 0x000000ff0000720c */ /* 0x000fe20003f45070 */
[----:B------:R-:W1:Y:S03]  /*0fa0*/  LDCU UR4, c[0x0][0x39c] ;  /* 0x00007380ff0477ac */ /* 0x000e660008000800 */
[C---:B------:R-:W-:Y:S01]  /*0fb0*/  ISETP.GE.U32.AND P0, PT, R17.reuse, 0x100, PT ;  /* 0x000001001100780c */ /* 0x040fe20003f06070 */
[----:B------:R-:W-:Y:S01]  /*0fc0*/  UMOV UR5, URZ ;  /* 0x000000ff00057c82 */ /* 0x000fe20008000000 */
[----:B------:R-:W-:Y:S02]  /*0fd0*/  VIMNMX.U32 R2, PT, PT, R17, 0x100, !PT ;  /* 0x0000010011027848 */ /* 0x000fe40007fe0000 */
[----:B------:R-:W-:Y:S01]  /*0fe0*/  SEL R7, RZ, 0x1, P0 ;  /* 0x00000001ff077807 */ /* 0x000fe20000000000 */
[----:B0-----:R-:W0:Y:S02]  /*0ff0*/  MUFU.RCP R6, R6 ;  /* 0x0000000600067308 */ /* 0x001e240000001000 */
[----:B0-----:R-:W-:-:S06]  /*1000*/  VIADD R4, R6, 0xffffffe ;  /* 0x0ffffffe06047836 */ /* 0x001fcc0000000000 */
[----:B------:R0:W2:Y:S02]  /*1010*/  F2I.FTZ.U32.TRUNC.NTZ R5, R4 ;  /* 0x0000000400057305 */ /* 0x0000a4000021f000 */
[----:B0-----:R-:W-:Y:S02]  /*1020*/  IMAD.MOV.U32 R4, RZ, RZ, RZ ;  /* 0x000000ffff047224 */ /* 0x001fe400078e00ff */
[----:B--2---:R-:W-:-:S04]  /*1030*/  IMAD.MOV R15, RZ, RZ, -R5 ;  /* 0x000000ffff0f7224 */ /* 0x004fc800078e0a05 */
[----:B------:R-:W-:-:S04]  /*1040*/  IMAD R15, R15, R0, RZ ;  /* 0x000000000f0f7224 */ /* 0x000fc800078e02ff */
[----:B------:R-:W-:Y:S01]  /*1050*/  IMAD.HI.U32 R6, R5, R15, R4 ;  /* 0x0000000f05067227 */ /* 0x000fe200078e0004 */
[----:B------:R-:W-:-:S03]  /*1060*/  IADD3 R5, PT, PT, R2, -R17, -R7 ;  /* 0x8000001102057210 */ /* 0x000fc60007ffe807 */
[----:B------:R-:W-:Y:S02]  /*1070*/  IMAD.IADD R4, R17, 0x1, R0 ;  /* 0x0000000111047824 */ /* 0x000fe400078e0200 */
[----:B------:R-:W-:-:S03]  /*1080*/  IMAD.HI.U32 R6, R6, R5, RZ ;  /* 0x0000000506067227 */ /* 0x000fc600078e00ff */
[----:B------:R-:W-:Y:S01]  /*1090*/  SHF.R.U32.HI R16, RZ, 0x4, R4 ;  /* 0x00000004ff107819 */ /* 0x000fe20000011604 */
[----:B------:R-:W-:Y:S01]  /*10a0*/  IMAD.MOV R2, RZ, RZ, -R6 ;  /* 0x000000ffff027224 */ /* 0x000fe200078e0a06 */
[----:B------:R-:W-:-:S03]  /*10b0*/  LOP3.LUT R15, R4, 0xf, RZ, 0xc0, !PT ;  /* 0x0000000f040f7812 */ /* 0x000fc600078ec0ff */
[----:B------:R-:W-:Y:S01]  /*10c0*/  IMAD R5, R0, R2, R5 ;  /* 0x0000000200057224 */ /* 0x000fe200078e0205 */
[----:B------:R-:W-:Y:S01]  /*10d0*/  SHF.R.U32.HI R2, RZ, 0x4, R17 ;  /* 0x00000004ff027819 */ /* 0x000fe20000011611 */
[----:B------:R-:W-:-:S03]  /*10e0*/  IMAD R4, R16, R3, R15 ;  /* 0x0000000310047224 */ /* 0x000fc600078e020f */
[----:B------:R-:W-:-:S13]  /*10f0*/  ISETP.GE.U32.AND P0, PT, R5, R0, PT ;  /* 0x000000000500720c */ /* 0x000fda0003f06070 */
[----:B------:R-:W-:Y:S02]  /*1100*/  @P0 IMAD.IADD R5, R5, 0x1, -R0 ;  /* 0x0000000105050824 */ /* 0x000fe400078e0a00 */
[----:B------:R-:W-:-:S03]  /*1110*/  @P0 VIADD R6, R6, 0x1 ;  /* 0x0000000106060836 */ /* 0x000fc60000000000 */
[----:B------:R-:W-:Y:S02]  /*1120*/  ISETP.GE.U32.AND P1, PT, R5, R0, PT ;  /* 0x000000000500720c */ /* 0x000fe40003f26070 */
[----:B------:R-:W-:-:S11]  /*1130*/  LOP3.LUT R5, R17, 0xf, RZ, 0xc0, !PT ;  /* 0x0000000f11057812 */ /* 0x000fd600078ec0ff */
[----:B------:R-:W-:Y:S01]  /*1140*/  @P1 VIADD R6, R6, 0x1 ;  /* 0x0000000106061836 */ /* 0x000fe20000000000 */
[----:B------:R-:W-:-:S05]  /*1150*/  @!P2 LOP3.LUT R6, RZ, R0, RZ, 0x33, !PT ;  /* 0x00000000ff06a212 */ /* 0x000fca00078e33ff */
[----:B------:R-:W-:Y:S02]  /*1160*/  IMAD.IADD R7, R7, 0x1, R6 ;  /* 0x0000000107077824 */ /* 0x000fe400078e0206 */
[C-C-:B------:R-:W-:Y:S02]  /*1170*/  IMAD R6, R2.reuse, R3, R5.reuse ;  /* 0x0000000302067224 */ /* 0x140fe400078e0205 */
[----:B-1----:R-:W-:Y:S02]  /*1180*/  IMAD R5, R2, UR4, R5 ;  /* 0x0000000402057c24 */ /* 0x002fe4000f8e0205 */
[----:B------:R-:W-:Y:S02]  /*1190*/  VIADD R2, R7, 0x1 ;  /* 0x0000000107027836 */ /* 0x000fe40000000000 */
[----:B------:R-:W-:Y:S01]  /*11a0*/  IMAD R3, R16, UR4, R15 ;  /* 0x0000000410037c24 */ /* 0x000fe2000f8e020f */
[----:B------:R-:W-:Y:S01]  /*11b0*/  UMOV UR4, URZ ;  /* 0x000000ff00047c82 */ /* 0x000fe20008000000 */
[----:B------:R-:W-:Y:S01]  /*11c0*/  IMAD.MOV.U32 R15, RZ, RZ, RZ ;  /* 0x000000ffff0f7224 */ /* 0x000fe200078e00ff */
[----:B------:R-:W-:-:S07]  /*11d0*/  LOP3.LUT R2, R2, 0x3, RZ, 0xc0, !PT ;  /* 0x0000000302027812 */ /* 0x000fce00078ec0ff */
.L_x_23:
[----:B------:R-:W0:Y:S01]  /*11e0*/  LDCU UR10, c[0x0][0x3a0] ;  /* 0x00007400ff0a77ac */ /* 0x000e220008000800 */
[----:B------:R-:W-:Y:S01]  /*11f0*/  UIADD3 UR4, UPT, UPT, UR4, 0x10, URZ ;  /* 0x0000001004047890 */ /* 0x000fe2000fffe0ff */
[----:B------:R-:W-:Y:S01]  /*1200*/  UMOV UR6, UR5 ;  /* 0x0000000500067c82 */ /* 0x000fe20008000000 */
[----:B------:R-:W-:Y:S02]  /*1210*/  ULOP3.LUT UR5, UR5, 0x1, URZ, 0x3c, !UPT ;  /* 0x0000000105057892 */ /* 0x000fe4000f8e3cff */
[----:B0-----:R-:W-:-:S09]  /*1220*/  UISETP.GE.AND UP0, UPT, UR4, UR10, UPT ;  /* 0x0000000a0400728c */ /* 0x001fd2000bf06270 */
[----:B------:R-:W-:Y:S05]  /*1230*/  BRA.U UP0, `(.L_x_13) ;  /* 0x0000000d00247547 */ /* 0x000fea000b800000 */
[----:B------:R-:W0:Y:S01]  /*1240*/  S2R R21, SR_TID.X ;  /* 0x0000000000157919 */ /* 0x000e220000002100 */
[----:B------:R-:W1:Y:S01]  /*1250*/  LDCU.64 UR16, c[0x0][0x380] ;  /* 0x00007000ff1077ac */ /* 0x000e620008000a00 */
[----:B------:R-:W-:Y:S01]  /*1260*/  BSSY.RECONVERGENT B0, `(.L_x_14) ;  /* 0x0000066000007945 */ /* 0x000fe20003800200 */
[----:B0-----:R-:W-:-:S13]  /*1270*/  ISETP.GT.U32.AND P0, PT, R21, 0xff, PT ;  /* 0x000000ff1500780c */ /* 0x001fda0003f04070 */
[----:B-1----:R-:W-:Y:S05]  /*1280*/  @P0 BRA `(.L_x_15) ;  /* 0x00000004008c0947 */ /* 0x002fea0003800000 */
[----:B------:R-:W0:Y:S01]  /*1290*/  LDC R17, c[0x0][0x3a0] ;  /* 0x0000e800ff117b82 */ /* 0x000e220000000800 */
[----:B------:R-:W-:Y:S01]  /*12a0*/  ISETP.NE.AND P1, PT, R2, RZ, PT ;  /* 0x000000ff0200720c */ /* 0x000fe20003f25270 */
[----:B------:R-:W-:Y:S01]  /*12b0*/  ULEA UR7, UR5, UR15, 0x3 ;  /* 0x0000000f05077291 */ /* 0x000fe2000f8e18ff */
[----:B------:R-:W-:Y:S08]  /*12c0*/  BSSY.RECONVERGENT B1, `(.L_x_16) ;  /* 0x0000026000017945 */ /* 0x000ff00003800200 */
[----:B------:R-:W5:Y:S01]  /*12d0*/  LDL.64 R22, [UR7] ;  /* 0x00000007ff167983 */ /* 0x000f620008100a00 */
[----:B0-----:R-:W-:-:S04]  /*12e0*/  IMAD R19, R17, UR8, RZ ;  /* 0x0000000811137c24 */ /* 0x001fc8000f8e02ff */
[----:B------:R-:W-:-:S05]  /*12f0*/  VIADD R19, R19, UR4 ;  /* 0x0000000413137c36 */ /* 0x000fca0008000000 */
[----:B------:R-:W-:Y:S01]  /*1300*/  SHF.R.S32.HI R16, RZ, 0x1f, R19 ;  /* 0x0000001fff107819 */ /* 0x000fe20000011413 */
[----:B------:R-:W-:Y:S06]  /*1310*/  @!P1 BRA `(.L_x_17) ;  /* 0x0000000000809947 */ /* 0x000fec0003800000 */
[----:B------:R-:W0:Y:S01]  /*1320*/  LDC.64 R24, c[0x0][0x380] ;  /* 0x0000e000ff187b82 */ /* 0x000e220000000a00 */
[----:B------:R-:W-:Y:S02]  /*1330*/  SHF.R.U32.HI R18, RZ, 0x4, R21 ;  /* 0x00000004ff127819 */ /* 0x000fe40000011615 */
[----:B------:R-:W-:-:S05]  /*1340*/  LOP3.LUT R20, R21, 0xf, RZ, 0xc0, !PT ;  /* 0x0000000f15147812 */ /* 0x000fca00078ec0ff */
[----:B------:R-:W-:-:S05]  /*1350*/  IMAD R18, R18, R17, R20 ;  /* 0x0000001112127224 */ /* 0x000fca00078e0214 */
[----:B------:R-:W-:-:S05]  /*1360*/  IADD3 R17, P1, PT, R18, R19, RZ ;  /* 0x0000001312117210 */ /* 0x000fca0007f3e0ff */
[----:B------:R-:W-:Y:S01]  /*1370*/  IMAD.X R18, RZ, RZ, R16, P1 ;  /* 0x000000ffff127224 */ /* 0x000fe200008e0610 */
[----:B0-----:R-:W-:-:S04]  /*1380*/  LEA R28, P1, R17, R24, 0x1 ;  /* 0x00000018111c7211 */ /* 0x001fc800078208ff */
[----:B------:R-:W-:-:S06]  /*1390*/  LEA.HI.X R29, R17, R25, R18, 0x1, P1 ;  /* 0x00000019111d7211 */ /* 0x000fcc00008f0c12 */
[----:B------:R-:W2:Y:S01]  /*13a0*/  LDG.E.U16 R29, desc[UR12][R28.64] ;  /* 0x0000000c1c1d7981 */ /* 0x000ea2000c1e1500 */
[----:B-----5:R-:W-:Y:S01]  /*13b0*/  IMAD.WIDE.U32 R26, R21, 0x2, R22 ;  /* 0x00000002151a7825 */ /* 0x020fe200078e0016 */
[----:B------:R-:W-:-:S03]  /*13c0*/  ISETP.NE.AND P1, PT, R2, 0x1, PT ;  /* 0x000000010200780c */ /* 0x000fc60003f25270 */
[----:B------:R-:W-:Y:S01]  /*13d0*/  IMAD.IADD R21, R21, 0x1, R0 ;  /* 0x0000000115157824 */ /* 0x000fe200078e0200 */
[----:B--2---:R0:W-:Y:S09]  /*13e0*/  ST.E.U16 desc[UR12][R26.64], R29 ;  /* 0x0000001d1a007985 */ /* 0x0041f2000c10150c */
[----:B------:R-:W-:Y:S05]  /*13f0*/  @!P1 BRA `(.L_x_17) ;  /* 0x0000000000489947 */ /* 0x000fea0003800000 */
[----:B------:R-:W-:-:S05]  /*1400*/  IADD3 R17, P1, PT, R6, R19, RZ ;  /* 0x0000001306117210 */ /* 0x000fca0007f3e0ff */
[----:B------:R-:W-:Y:S01]  /*1410*/  IMAD.X R18, RZ, RZ, R16, P1 ;  /* 0x000000ffff127224 */ /* 0x000fe200008e0610 */
[----:B------:R-:W-:-:S04]  /*1420*/  LEA R28, P1, R17, R24, 0x1 ;  /* 0x00000018111c7211 */ /* 0x000fc800078208ff */
[----:B0-----:R-:W-:-:S06]  /*1430*/  LEA.HI.X R29, R17, R25, R18, 0x1, P1 ;  /* 0x00000019111d7211 */ /* 0x001fcc00008f0c12 */
[----:B------:R-:W2:Y:S01]  /*1440*/  LDG.E.U16 R29, desc[UR12][R28.64] ;  /* 0x0000000c1c1d7981 */ /* 0x000ea2000c1e1500 */
[----:B------:R-:W-:Y:S01]  /*1450*/  IMAD.WIDE R26, R0, 0x2, R26 ;  /* 0x00000002001a7825 */ /* 0x000fe200078e021a */
[----:B------:R-:W-:-:S03]  /*1460*/  ISETP.NE.AND P1, PT, R2, 0x2, PT ;  /* 0x000000020200780c */ /* 0x000fc60003f25270 */
[----:B------:R-:W-:Y:S01]  /*1470*/  IMAD.IADD R21, R21, 0x1, R0 ;  /* 0x0000000115157824 */ /* 0x000fe200078e0200 */
[----:B--2---:R1:W-:Y:S09]  /*1480*/  ST.E.U16 desc[UR12][R26.64], R29 ;  /* 0x0000001d1a007985 */ /* 0x0043f2000c10150c */
[----:B------:R-:W-:Y:S05]  /*1490*/  @!P1 BRA `(.L_x_17) ;  /* 0x0000000000209947 */ /* 0x000fea0003800000 */
[----:B------:R-:W-:-:S04]  /*14a0*/  IADD3 R17, P1, PT, R4, R19, RZ ;  /* 0x0000001304117210 */ /* 0x000fc80007f3e0ff */
[----:B------:R-:W-:Y:S01]  /*14b0*/  LEA R24, P2, R17, R24, 0x1 ;  /* 0x0000001811187211 */ /* 0x000fe200078408ff */
[----:B------:R-:W-:-:S05]  /*14c0*/  IMAD.X R18, RZ, RZ, R16, P1 ;  /* 0x000000ffff127224 */ /* 0x000fca00008e0610 */
[----:B------:R-:W-:-:S06]  /*14d0*/  LEA.HI.X R25, R17, R25, R18, 0x1, P2 ;  /* 0x0000001911197211 */ /* 0x000fcc00010f0c12 */
[----:B------:R-:W2:Y:S01]  /*14e0*/  LDG.E.U16 R25, desc[UR12][R24.64] ;  /* 0x0000000c18197981 */ /* 0x000ea2000c1e1500 */
[----:B-1----:R-:W-:-:S04]  /*14f0*/  IMAD.WIDE R26, R0, 0x2, R26 ;  /* 0x00000002001a7825 */ /* 0x002fc800078e021a */
[----:B------:R-:W-:Y:S01]  /*1500*/  IMAD.IADD R21, R21, 0x1, R0 ;  /* 0x0000000115157824 */ /* 0x000fe200078e0200 */
[----:B--2---:R2:W-:Y:S06]  /*1510*/  ST.E.U16 desc[UR12][R26.64], R25 ;  /* 0x000000191a007985 */ /* 0x0045ec000c10150c */
.L_x_17:
[----:B------:R-:W-:Y:S05]  /*1520*/  BSYNC.RECONVERGENT B1 ;  /* 0x0000000000017941 */ /* 0x000fea0003800200 */
.L_x_16:
[----:B------:R-:W-:-:S13]  /*1530*/  ISETP.GE.U32.AND P1, PT, R7, 0x3, PT ;  /* 0x000000030700780c */ /* 0x000fda0003f26070 */
[----:B------:R-:W-:Y:S05]  /*1540*/  @!P1 BRA `(.L_x_15) ;  /* 0x0000000000dc9947 */ /* 0x000fea0003800000 */
[C-C-:B------:R-:W-:Y:S02]  /*1550*/  IMAD R33, R0.reuse, 0x2, R21.reuse ;  /* 0x0000000200217824 */ /* 0x140fe400078e0215 */
[C-C-:B------:R-:W-:Y:S02]  /*1560*/  IMAD R35, R0.reuse, 0x3, R21.reuse ;  /* 0x0000000300237824 */ /* 0x140fe400078e0215 */
[--C-:B------:R-:W-:Y:S02]  /*1570*/  IMAD.IADD R37, R0, 0x1, R21.reuse ;  /* 0x0000000100257824 */ /* 0x100fe400078e0215 */
[----:B------:R-:W-:Y:S02]  /*1580*/  IMAD.MOV.U32 R32, RZ, RZ, R21 ;  /* 0x000000ffff207224 */ /* 0x000fe400078e0015 */
[----:B------:R-:W-:Y:S02]  /*1590*/  IMAD.MOV.U32 R18, RZ, RZ, R33 ;  /* 0x000000ffff127224 */ /* 0x000fe400078e0021 */
[----:B------:R-:W-:-:S02]  /*15a0*/  IMAD.MOV.U32 R17, RZ, RZ, R35 ;  /* 0x000000ffff117224 */ /* 0x000fc400078e0023 */
[----:B------:R-:W-:-:S07]  /*15b0*/  IMAD.MOV.U32 R20, RZ, RZ, R37 ;  /* 0x000000ffff147224 */ /* 0x000fce00078e0025 */
.L_x_18:
[----:B---3--:R-:W-:Y:S02]  /*15c0*/  SHF.R.U32.HI R24, RZ, 0x4, R32 ;  /* 0x00000004ff187819 */ /* 0x008fe40000011620 */
[----:B--2---:R-:W-:-:S05]  /*15d0*/  LOP3.LUT R25, R32, 0xf, RZ, 0xc0, !PT ;  /* 0x0000000f20197812 */ /* 0x004fca00078ec0ff */
[----:B------:R-:W-:-:S05]  /*15e0*/  IMAD R24, R24, UR10, R25 ;  /* 0x0000000a18187c24 */ /* 0x000fca000f8e0219 */
[----:B------:R-:W-:-:S05]  /*15f0*/  IADD3 R25, P1, PT, R19, R24, RZ ;  /* 0x0000001813197210 */ /* 0x000fca0007f3e0ff */
[----:B01----:R-:W-:Y:S01]  /*1600*/  IMAD.X R26, RZ, RZ, R16, P1 ;  /* 0x000000ffff1a7224 */ /* 0x003fe200008e0610 */
[----:B------:R-:W-:-:S04]  /*1610*/  LEA R24, P1, R25, UR16, 0x1 ;  /* 0x0000001019187c11 */ /* 0x000fc8000f8208ff */
[----:B------:R-:W-:-:S05]  /*1620*/  LEA.HI.X R25, R25, UR17, R26, 0x1, P1 ;  /* 0x0000001119197c11 */ /* 0x000fca00088f0c1a */
[----:B------:R0:W2:Y:S01]  /*1630*/  LDG.E.U16 R34, desc[UR12][R24.64] ;  /* 0x0000000c18227981 */ /* 0x0000a2000c1e1500 */
[----:B------:R-:W-:Y:S01]  /*1640*/  SHF.R.U32.HI R26, RZ, 0x4, R20 ;  /* 0x00000004ff1a7819 */ /* 0x000fe20000011614 */
[----:B-----5:R-:W-:Y:S01]  /*1650*/  IMAD.WIDE.U32 R30, R21, 0x2, R22 ;  /* 0x00000002151e7825 */ /* 0x020fe200078e0016 */
[----:B------:R-:W-:-:S05]  /*1660*/  LOP3.LUT R27, R20, 0xf, RZ, 0xc0, !PT ;  /* 0x0000000f141b7812 */ /* 0x000fca00078ec0ff */
[----:B------:R-:W-:-:S05]  /*1670*/  IMAD R26, R26, UR10, R27 ;  /* 0x0000000a1a1a7c24 */ /* 0x000fca000f8e021b */
[----:B------:R-:W-:-:S05]  /*1680*/  IADD3 R26, P1, PT, R19, R26, RZ ;  /* 0x0000001a131a7210 */ /* 0x000fca0007f3e0ff */
[----:B------:R-:W-:Y:S01]  /*1690*/  IMAD.X R27, RZ, RZ, R16, P1 ;  /* 0x000000ffff1b7224 */ /* 0x000fe200008e0610 */
[----:B------:R-:W-:-:S04]  /*16a0*/  LEA R28, P1, R26, UR16, 0x1 ;  /* 0x000000101a1c7c11 */ /* 0x000fc8000f8208ff */
[----:B------:R-:W-:Y:S02]  /*16b0*/  LEA.HI.X R29, R26, UR17, R27, 0x1, P1 ;  /* 0x000000111a1d7c11 */ /* 0x000fe400088f0c1b */
[----:B0-----:R-:W-:Y:S01]  /*16c0*/  SHF.R.U32.HI R24, RZ, 0x4, R18 ;  /* 0x00000004ff187819 */ /* 0x001fe20000011612 */
[----:B--2---:R0:W-:Y:S04]  /*16d0*/  ST.E.U16 desc[UR12][R30.64], R34 ;  /* 0x000000221e007985 */ /* 0x0041e8000c10150c */
[----:B------:R1:W2:Y:S01]  /*16e0*/  LDG.E.U16 R36, desc[UR12][R28.64] ;  /* 0x0000000c1c247981 */ /* 0x0002a2000c1e1500 */
[----:B------:R-:W-:-:S05]  /*16f0*/  LOP3.LUT R25, R18, 0xf, RZ, 0xc0, !PT ;  /* 0x0000000f12197812 */ /* 0x000fca00078ec0ff */
[----:B------:R-:W-:-:S05]  /*1700*/  IMAD R24, R24, UR10, R25 ;  /* 0x0000000a18187c24 */ /* 0x000fca000f8e0219 */
[----:B------:R-:W-:-:S05]  /*1710*/  IADD3 R25, P1, PT, R19, R24, RZ ;  /* 0x0000001813197210 */ /* 0x000fca0007f3e0ff */
[----:B------:R-:W-:Y:S01]  /*1720*/  IMAD.X R26, RZ, RZ, R16, P1 ;  /* 0x000000ffff1a7224 */ /* 0x000fe200008e0610 */
[----:B------:R-:W-:-:S04]  /*1730*/  LEA R24, P1, R25, UR16, 0x1 ;  /* 0x0000001019187c11 */ /* 0x000fc8000f8208ff */
[----:B------:R-:W-:Y:S01]  /*1740*/  LEA.HI.X R25, R25, UR17, R26, 0x1, P1 ;  /* 0x0000001119197c11 */ /* 0x000fe200088f0c1a */
[----:B------:R-:W-:Y:S01]  /*1750*/  IMAD.WIDE.U32 R26, R37, 0x2, R22 ;  /* 0x00000002251a7825 */ /* 0x000fe200078e0016 */
[----:B-1----:R-:W-:Y:S02]  /*1760*/  SHF.R.U32.HI R28, RZ, 0x4, R17 ;  /* 0x00000004ff1c7819 */ /* 0x002fe40000011611 */
[----:B------:R-:W-:Y:S02]  /*1770*/  LOP3.LUT R29, R17, 0xf, RZ, 0xc0, !PT ;  /* 0x0000000f111d7812 */ /* 0x000fe400078ec0ff */
[----:B--2---:R1:W-:Y:S04]  /*1780*/  ST.E.U16 desc[UR12][R26.64], R36 ;  /* 0x000000241a007985 */ /* 0x0043e8000c10150c */
[----:B0-----:R-:W2:Y:S01]  /*1790*/  LDG.E.U16 R34, desc[UR12][R24.64] ;  /* 0x0000000c18227981 */ /* 0x001ea2000c1e1500 */
[----:B------:R-:W-:-:S05]  /*17a0*/  IMAD R28, R28, UR10, R29 ;  /* 0x0000000a1c1c7c24 */ /* 0x000fca000f8e021d */
[----:B------:R-:W-:-:S05]  /*17b0*/  IADD3 R29, P1, PT, R19, R28, RZ ;  /* 0x0000001c131d7210 */ /* 0x000fca0007f3e0ff */
[----:B------:R-:W-:Y:S01]  /*17c0*/  IMAD.X R30, RZ, RZ, R16, P1 ;  /* 0x000000ffff1e7224 */ /* 0x000fe200008e0610 */
[----:B------:R-:W-:-:S04]  /*17d0*/  LEA R28, P1, R29, UR16, 0x1 ;  /* 0x000000101d1c7c11 */ /* 0x000fc8000f8208ff */
[----:B------:R-:W-:Y:S01]  /*17e0*/  LEA.HI.X R29, R29, UR17, R30, 0x1, P1 ;  /* 0x000000111d1d7c11 */ /* 0x000fe200088f0c1e */
[----:B------:R-:W-:-:S05]  /*17f0*/  IMAD.WIDE.U32 R30, R33, 0x2, R22 ;  /* 0x00000002211e7825 */ /* 0x000fca00078e0016 */
[----:B--2---:R3:W-:Y:S04]  /*1800*/  ST.E.U16 desc[UR12][R30.64], R34 ;  /* 0x000000221e007985 */ /* 0x0047e8000c10150c */
[----:B------:R-:W2:Y:S01]  /*1810*/  LDG.E.U16 R29, desc[UR12][R28.64] ;  /* 0x0000000c1c1d7981 */ /* 0x000ea2000c1e1500 */
[----:B------:R-:W-:Y:S01]  /*1820*/  IMAD.WIDE.U32 R24, R35, 0x2, R22 ;  /* 0x0000000223187825 */ /* 0x000fe200078e0016 */
[----:B-1----:R-:W-:-:S03]  /*1830*/  IADD3 R27, PT, PT, R0, R32, R0 ;  /* 0x00000020001b7210 */ /* 0x002fc60007ffe000 */
[C---:B------:R-:W-:Y:S01]  /*1840*/  IMAD R18, R0.reuse, 0x4, R18 ;  /* 0x0000000400127824 */ /* 0x040fe200078e0212 */
[C---:B------:R-:W-:Y:S01]  /*1850*/  IADD3 R32, PT, PT, R0.reuse, R27, R0 ;  /* 0x0000001b00207210 */ /* 0x040fe20007ffe000 */
[----:B------:R-:W-:-:S03]  /*1860*/  IMAD.WIDE.U32 R22, R0, 0x8, R22 ;  /* 0x0000000800167825 */ /* 0x000fc600078e0016 */
[----:B------:R-:W-:Y:S01]  /*1870*/  ISETP.GE.U32.AND P1, PT, R32, 0x100, PT ;  /* 0x000001002000780c */ /* 0x000fe20003f26070 */
[C---:B------:R-:W-:Y:S02]  /*1880*/  IMAD R17, R0.reuse, 0x4, R17 ;  /* 0x0000000400117824 */ /* 0x040fe400078e0211 */
[----:B------:R-:W-:Y:S01]  /*1890*/  IMAD R20, R0, 0x4, R20 ;  /* 0x0000000400147824 */ /* 0x000fe200078e0214 */
[----:B--2---:R3:W-:Y:S09]  /*18a0*/  ST.E.U16 desc[UR12][R24.64], R29 ;  /* 0x0000001d18007985 */ /* 0x0047f2000c10150c */
[----:B------:R-:W-:Y:S05]  /*18b0*/  @!P1 BRA `(.L_x_18) ;  /* 0xfffffffc00409947 */ /* 0x000fea000383ffff */
.L_x_15:
[----:B------:R-:W-:Y:S05]  /*18c0*/  BSYNC.RECONVERGENT B0 ;  /* 0x0000000000007941 */ /* 0x000fea0003800200 */
.L_x_14:
[----:B------:R-:W4:Y:S01]  /*18d0*/  LDCU.64 UR16, c[0x0][0x388] ;  /* 0x00007100ff1077ac */ /* 0x000f220008000a00 */
[----:B------:R-:W-:Y:S04]  /*18e0*/  BSSY.RECONVERGENT B0, `(.L_x_13) ;  /* 0x000005e000007945 */ /* 0x000fe80003800200 */
[----:B------:R-:W-:Y:S05]  /*18f0*/  @P0 BRA `(.L_x_19) ;  /* 0x0000000400700947 */ /* 0x000fea0003800000 */
[----:B------:R-:W2:Y:S01]  /*1900*/  LDC R20, c[0x0][0x39c] ;  /* 0x0000e700ff147b82 */ /* 0x000ea20000000800 */
[----:B01-3--:R-:W0:Y:S01]  /*1910*/  S2R R29, SR_TID.X ;  /* 0x00000000001d7919 */ /* 0x00be220000002100 */
[----:B------:R-:W-:Y:S01]  /*1920*/  ISETP.NE.AND P0, PT, R2, RZ, PT ;  /* 0x000000ff0200720c */ /* 0x000fe20003f05270 */
[----:B------:R-:W-:Y:S01]  /*1930*/  ULEA UR7, UR5, UR14, 0x3 ;  /* 0x0000000e05077291 */ /* 0x000fe2000f8e18ff */
[----:B------:R-:W-:Y:S01]  /*1940*/  IMAD.U32 R19, RZ, RZ, UR4 ;  /* 0x00000004ff137e24 */ /* 0x000fe2000f8e00ff */
[----:B------:R-:W-:Y:S07]  /*1950*/  BSSY.RECONVERGENT B1, `(.L_x_20) ;  /* 0x0000026000017945 */ /* 0x000fee0003800200 */
[----:B------:R-:W5:Y:S02]  /*1960*/  LDL.64 R16, [UR7] ;  /* 0x00000007ff107983 */ /* 0x000f640008100a00 */
[----:B--2--5:R-:W-:-:S05]  /*1970*/  IMAD R22, R19, R20, UR9 ;  /* 0x0000000913167e24 */ /* 0x024fca000f8e0214 */
[----:B------:R-:W-:Y:S01]  /*1980*/  SHF.R.S32.HI R24, RZ, 0x1f, R22 ;  /* 0x0000001fff187819 */ /* 0x000fe20000011416 */
[----:B0-----:R-:W-:Y:S06]  /*1990*/  @!P0 BRA `(.L_x_21) ;  /* 0x0000000000848947 */ /* 0x001fec0003800000 */
[----:B------:R-:W0:Y:S01]  /*19a0*/  LDCU UR7, c[0x0][0x39c] ;  /* 0x00007380ff0777ac */ /* 0x000e220008000800 */
[----:B------:R-:W1:Y:S01]  /*19b0*/  LDC.64 R18, c[0x0][0x388] ;  /* 0x0000e200ff127b82 */ /* 0x000e620000000a00 */
[----:B------:R-:W-:Y:S02]  /*19c0*/  SHF.R.U32.HI R21, RZ, 0x4, R29 ;  /* 0x00000004ff157819 */ /* 0x000fe4000001161d */
[----:B------:R-:W-:-:S05]  /*19d0*/  LOP3.LUT R26, R29, 0xf, RZ, 0xc0, !PT ;  /* 0x0000000f1d1a7812 */ /* 0x000fca00078ec0ff */
[----:B0-----:R-:W-:-:S05]  /*19e0*/  IMAD R23, R21, UR7, R26 ;  /* 0x0000000715177c24 */ /* 0x001fca000f8e021a */
[----:B------:R-:W-:-:S04]  /*19f0*/  IADD3 R21, P0, PT, R23, R22, RZ ;  /* 0x0000001617157210 */ /* 0x000fc80007f1e0ff */
[----:B------:R-:W-:Y:S02]  /*1a00*/  LEA.HI.X.SX32 R26, R23, R24, 0x1, P0 ;  /* 0x00000018171a7211 */ /* 0x000fe400000f0eff */
[----:B-1----:R-:W-:-:S04]  /*1a10*/  LEA R30, P0, R21, R18, 0x1 ;  /* 0x00000012151e7211 */ /* 0x002fc800078008ff */
[----:B------:R-:W-:-:S06]  /*1a20*/  LEA.HI.X R31, R21, R19, R26, 0x1, P0 ;  /* 0x00000013151f7211 */ /* 0x000fcc00000f0c1a */
[----:B------:R-:W2:Y:S01]  /*1a30*/  LDG.E.U16 R31, desc[UR12][R30.64] ;  /* 0x0000000c1e1f7981 */ /* 0x000ea2000c1e1500 */
[----:B------:R-:W-:Y:S01]  /*1a40*/  IMAD.WIDE.U32 R26, R29, 0x2, R16 ;  /* 0x000000021d1a7825 */ /* 0x000fe200078e0010 */
[----:B------:R-:W-:-:S03]  /*1a50*/  ISETP.NE.AND P0, PT, R2, 0x1, PT ;  /* 0x000000010200780c */ /* 0x000fc60003f05270 */
[----:B------:R-:W-:Y:S01]  /*1a60*/  IMAD.IADD R29, R29, 0x1, R0 ;  /* 0x000000011d1d7824 */ /* 0x000fe200078e0200 */
[----:B--2---:R0:W-:Y:S09]  /*1a70*/  ST.E.U16 desc[UR12][R26.64], R31 ;  /* 0x0000001f1a007985 */ /* 0x0041f2000c10150c */
[----:B------:R-:W-:Y:S05]  /*1a80*/  @!P0 BRA `(.L_x_21) ;  /* 0x0000000000488947 */ /* 0x000fea0003800000 */
[----:B------:R-:W-:-:S04]  /*1a90*/  IADD3 R21, P0, PT, R5, R22, RZ ;  /* 0x0000001605157210 */ /* 0x000fc80007f1e0ff */
[----:B------:R-:W-:Y:S02]  /*1aa0*/  LEA.HI.X.SX32 R28, R5, R24, 0x1, P0 ;  /* 0x00000018051c7211 */ /* 0x000fe400000f0eff */
        /* <DEDUP_REMOVED lines=9> */
[----:B------:R-:W-:Y:S02]  /*1b40*/  LEA R18, P1, R21, R18, 0x1 ;  /* 0x0000001215127211 */ /* 0x000fe400078208ff */
[----:B------:R-:W-:-:S04]  /*1b50*/  LEA.HI.X.SX32 R28, R3, R24, 0x1, P0 ;  /* 0x00000018031c7211 */ /* 0x000fc800000f0eff */
[----:B------:R-:W-:-:S06]  /*1b60*/  LEA.HI.X R19, R21, R19, R28, 0x1, P1 ;  /* 0x0000001315137211 */ /* 0x000fcc00008f0c1c */
[----:B------:R-:W2:Y:S01]  /*1b70*/  LDG.E.U16 R19, desc[UR12][R18.64] ;  /* 0x0000000c12137981 */ /* 0x000ea2000c1e1500 */
[----:B-1----:R-:W-:-:S04]  /*1b80*/  IMAD.WIDE R26, R0, 0x2, R26 ;  /* 0x00000002001a7825 */ /* 0x002fc800078e021a */
[----:B------:R-:W-:Y:S01]  /*1b90*/  IMAD.IADD R29, R29, 0x1, R0 ;  /* 0x000000011d1d7824 */ /* 0x000fe200078e0200 */
[----:B--2---:R2:W-:Y:S06]  /*1ba0*/  ST.E.U16 desc[UR12][R26.64], R19 ;  /* 0x000000131a007985 */ /* 0x0045ec000c10150c */
.L_x_21:
[----:B----4-:R-:W-:Y:S05]  /*1bb0*/  BSYNC.RECONVERGENT B1 ;  /* 0x0000000000017941 */ /* 0x010fea0003800200 */
.L_x_20:
[----:B------:R-:W-:-:S13]  /*1bc0*/  ISETP.GE.U32.AND P0, PT, R7, 0x3, PT ;  /* 0x000000030700780c */ /* 0x000fda0003f06070 */
[----:B------:R-:W-:Y:S05]  /*1bd0*/  @!P0 BRA `(.L_x_19) ;  /* 0x0000000000b88947 */ /* 0x000fea0003800000 */
.L_x_22:
[----:B-12---:R-:W-:Y:S02]  /*1be0*/  SHF.R.U32.HI R19, RZ, 0x4, R29 ;  /* 0x00000004ff137819 */ /* 0x006fe4000001161d */
[----:B------:R-:W-:-:S05]  /*1bf0*/  LOP3.LUT R18, R29, 0xf, RZ, 0xc0, !PT ;  /* 0x0000000f1d127812 */ /* 0x000fca00078ec0ff */
[----:B------:R-:W-:-:S05]  /*1c00*/  IMAD R19, R19, R20, R18 ;  /* 0x0000001413137224 */ /* 0x000fca00078e0212 */
[----:B------:R-:W-:-:S04]  /*1c10*/  IADD3 R18, P0, PT, R22, R19, RZ ;  /* 0x0000001316127210 */ /* 0x000fc80007f1e0ff */
[----:B------:R-:W-:Y:S02]  /*1c20*/  LEA.HI.X.SX32 R19, R19, R24, 0x1, P0 ;  /* 0x0000001813137211 */ /* 0x000fe400000f0eff */
[----:B01----:R-:W-:-:S04]  /*1c30*/  LEA R26, P0, R18, UR16, 0x1 ;  /* 0x00000010121a7c11 */ /* 0x003fc8000f8008ff */
[----:B------:R-:W-:-:S05]  /*1c40*/  LEA.HI.X R27, R18, UR17, R19, 0x1, P0 ;  /* 0x00000011121b7c11 */ /* 0x000fca00080f0c13 */
[----:B------:R-:W2:Y:S01]  /*1c50*/  LDG.E.U16 R21, desc[UR12][R26.64] ;  /* 0x0000000c1a157981 */ /* 0x000ea2000c1e1500 */
[----:B------:R-:W-:-:S05]  /*1c60*/  IMAD.IADD R31, R0, 0x1, R29 ;  /* 0x00000001001f7824 */ /* 0x000fca00078e021d */
[----:B------:R-:W-:Y:S02]  /*1c70*/  SHF.R.U32.HI R19, RZ, 0x4, R31 ;  /* 0x00000004ff137819 */ /* 0x000fe4000001161f */
[----:B------:R-:W-:-:S05]  /*1c80*/  LOP3.LUT R18, R31, 0xf, RZ, 0xc0, !PT ;  /* 0x0000000f1f127812 */ /* 0x000fca00078ec0ff */
[----:B------:R-:W-:-:S05]  /*1c90*/  IMAD R19, R19, R20, R18 ;  /* 0x0000001413137224 */ /* 0x000fca00078e0212 */
[----:B------:R-:W-:-:S04]  /*1ca0*/  IADD3 R23, P0, PT, R22, R19, RZ ;  /* 0x0000001316177210 */ /* 0x000fc80007f1e0ff */
[----:B------:R-:W-:Y:S02]  /*1cb0*/  LEA.HI.X.SX32 R28, R19, R24, 0x1, P0 ;  /* 0x00000018131c7211 */ /* 0x000fe400000f0eff */
[----:B------:R-:W-:-:S04]  /*1cc0*/  LEA R18, P0, R23, UR16, 0x1 ;  /* 0x0000001017127c11 */ /* 0x000fc8000f8008ff */
[----:B------:R-:W-:Y:S01]  /*1cd0*/  LEA.HI.X R19, R23, UR17, R28, 0x1, P0 ;  /* 0x0000001117137c11 */ /* 0x000fe200080f0c1c */
[----:B------:R-:W-:-:S05]  /*1ce0*/  IMAD.WIDE.U32 R28, R29, 0x2, R16 ;  /* 0x000000021d1c7825 */ /* 0x000fca00078e0010 */
[----:B--2---:R0:W-:Y:S04]  /*1cf0*/  ST.E.U16 desc[UR12][R28.64], R21 ;  /* 0x000000151c007985 */ /* 0x0041e8000c10150c */
        /* <DEDUP_REMOVED lines=11> */
[----:B0-----:R-:W2:Y:S01]  /*1db0*/  LDG.E.U16 R21, desc[UR12][R26.64] ;  /* 0x0000000c1a157981 */ /* 0x001ea2000c1e1500 */
[C---:B------:R-:W-:Y:S02]  /*1dc0*/  IMAD.IADD R29, R33.reuse, 0x1, R0 ;  /* 0x00000001211d7824 */ /* 0x040fe400078e0200 */
[----:B------:R-:W-:-:S03]  /*1dd0*/  IMAD.WIDE.U32 R32, R33, 0x2, R16 ;  /* 0x0000000221207825 */ /* 0x000fc600078e0010 */
[----:B------:R-:W-:Y:S02]  /*1de0*/  SHF.R.U32.HI R19, RZ, 0x4, R29 ;  /* 0x00000004ff137819 */ /* 0x000fe4000001161d */
[----:B------:R-:W-:-:S05]  /*1df0*/  LOP3.LUT R18, R29, 0xf, RZ, 0xc0, !PT ;  /* 0x0000000f1d127812 */ /* 0x000fca00078ec0ff */
[----:B------:R-:W-:-:S05]  /*1e00*/  IMAD R19, R19, R20, R18 ;  /* 0x0000001413137224 */ /* 0x000fca00078e0212 */
[----:B------:R-:W-:-:S04]  /*1e10*/  IADD3 R25, P0, PT, R22, R19, RZ ;  /* 0x0000001316197210 */ /* 0x000fc80007f1e0ff */
[----:B------:R-:W-:Y:S02]  /*1e20*/  LEA.HI.X.SX32 R28, R19, R24, 0x1, P0 ;  /* 0x00000018131c7211 */ /* 0x000fe400000f0eff */
[----:B------:R-:W-:-:S04]  /*1e30*/  LEA R18, P0, R25, UR16, 0x1 ;  /* 0x0000001019127c11 */ /* 0x000fc8000f8008ff */
[----:B------:R-:W-:Y:S01]  /*1e40*/  LEA.HI.X R19, R25, UR17, R28, 0x1, P0 ;  /* 0x0000001119137c11 */ /* 0x000fe200080f0c1c */
[----:B--2---:R1:W-:Y:S05]  /*1e50*/  ST.E.U16 desc[UR12][R32.64], R21 ;  /* 0x0000001520007985 */ /* 0x0043ea000c10150c */
[----:B------:R-:W2:Y:S01]  /*1e60*/  LDG.E.U16 R19, desc[UR12][R18.64] ;  /* 0x0000000c12137981 */ /* 0x000ea2000c1e1500 */
[----:B------:R-:W-:-:S04]  /*1e70*/  IMAD.WIDE.U32 R26, R29, 0x2, R16 ;  /* 0x000000021d1a7825 */ /* 0x000fc800078e0010 */
[----:B------:R-:W-:-:S05]  /*1e80*/  IMAD.IADD R29, R29, 0x1, R0 ;  /* 0x000000011d1d7824 */ /* 0x000fca00078e0200 */
[----:B------:R-:W-:Y:S01]  /*1e90*/  ISETP.GE.U32.AND P0, PT, R29, 0x100, PT ;  /* 0x000001001d00780c */ /* 0x000fe20003f06070 */
[----:B--2---:R1:W-:-:S12]  /*1ea0*/  ST.E.U16 desc[UR12][R26.64], R19 ;  /* 0x000000131a007985 */ /* 0x0043d8000c10150c */
[----:B------:R-:W-:Y:S05]  /*1eb0*/  @!P0 BRA `(.L_x_22) ;  /* 0xfffffffc00488947 */ /* 0x000fea000383ffff */
.L_x_19:
[----:B----4-:R-:W-:Y:S05]  /*1ec0*/  BSYNC.RECONVERGENT B0 ;  /* 0x0000000000007941 */ /* 0x010fea0003800200 */
.L_x_13:
[----:B------:R-:W-:Y:S01]  /*1ed0*/  ULEA UR6, UR6, UR15, 0x3 ;  /* 0x0000000f06067291 */ /* 0x000fe2000f8e18ff */
[----:B-1---5:R-:W1:Y:S01]  /*1ee0*/  S2R R23, SR_LANEID ;  /* 0x0000000000177919 */ /* 0x022e620000000000 */
[----:B------:R-:W-:Y:S07]  /*1ef0*/  BAR.SYNC.DEFER_BLOCKING 0x0 ;  /* 0x0000000000007b1d */ /* 0x000fee0000010000 */
[----:B------:R-:W4:Y:S04]  /*1f00*/  LDL.64 R20, [UR6+0x10] ;  /* 0x00001006ff147983 */ /* 0x000f280008100a00 */
[----:B------:R-:W3:Y:S01]  /*1f10*/  LDL.64 R16, [UR6] ;  /* 0x00000006ff107983 */ /* 0x000ee20008100a00 */
[----:B--2---:R-:W-:Y:S01]  /*1f20*/  IMAD.MOV.U32 R19, RZ, RZ, RZ ;  /* 0x000000ffff137224 */ /* 0x004fe200078e00ff */
[----:B-1----:R-:W-:-:S02]  /*1f30*/  LOP3.LUT R18, R23, 0x3, RZ, 0xc0, !PT ;  /* 0x0000000317127812 */ /* 0x002fc400078ec0ff */
[----:B------:R-:W-:-:S05]  /*1f40*/  SHF.R.U32.HI R23, RZ, 0x2, R23 ;  /* 0x00000002ff177819 */ /* 0x000fca0000011617 */
[----:B------:R-:W-:-:S03]  /*1f50*/  IMAD.WIDE.U32 R18, R23, 0x8, R18 ;  /* 0x0000000817127825 */ /* 0x000fc600078e0012 */
[----:B----4-:R-:W-:-:S04]  /*1f60*/  LEA R22, P0, R18, R20, 0x2 ;  /* 0x0000001412167211 */ /* 0x010fc800078010ff */
[----:B------:R-:W-:-:S05]  /*1f70*/  LEA.HI.X R23, R18, R21, R19, 0x2, P0 ;  /* 0x0000001512177211 */ /* 0x000fca00000f1413 */
[----:B---3--:R-:W2:Y:S04]  /*1f80*/  LD.E R24, desc[UR12][R22.64] ;  /* 0x0000000c16187980 */ /* 0x008ea8000c101900 */
[----:B------:R-:W3:Y:S04]  /*1f90*/  LD.E R25, desc[UR12][R22.64+0x100] ;  /* 0x0001000c16197980 */ /* 0x000ee8000c101900 */
[----:B0-----:R-:W4:Y:S04]  /*1fa0*/  LD.E R26, desc[UR12][R22.64+0x10] ;  /* 0x0000100c161a7980 */ /* 0x001f28000c101900 */
[----:B------:R-:W4:Y:S01]  /*1fb0*/  LD.E R27, desc[UR12][R22.64+0x110] ;  /* 0x0001100c161b7980 */ /* 0x000f22000c101900 */
[----:B------:R-:W-:-:S04]  /*1fc0*/  LEA R20, P0, R18, R16, 0x2 ;  /* 0x0000001012147211 */ /* 0x000fc800078010ff */
[----:B------:R-:W-:-:S05]  /*1fd0*/  LEA.HI.X R21, R18, R17, R19, 0x2, P0 ;  /* 0x0000001112157211 */ /* 0x000fca00000f1413 */
[----:B------:R-:W4:Y:S04]  /*1fe0*/  LD.E R16, desc[UR12][R20.64] ;  /* 0x0000000c14107980 */ /* 0x000f28000c101900 */
[----:B------:R-:W4:Y:S04]  /*1ff0*/  LD.E R17, desc[UR12][R20.64+0x100] ;  /* 0x0001000c14117980 */ /* 0x000f28000c101900 */
[----:B------:R-:W4:Y:S04]  /*2000*/  LD.E R18, desc[UR12][R20.64+0x10] ;  /* 0x0000100c14127980 */ /* 0x000f28000c101900 */
[----:B------:R-:W4:Y:S01]  /*2010*/  LD.E R19, desc[UR12][R20.64+0x110] ;  /* 0x0001100c14137980 */ /* 0x000f22000c101900 */
[----:B------:R-:W-:Y:S01]  /*2020*/  UISETP.GE.AND UP0, UPT, UR4, UR10, UPT ;  /* 0x0000000a0400728c */ /* 0x000fe2000bf06270 */
[----:B------:R-:W-:Y:S06]  /*2030*/  BAR.SYNC.DEFER_BLOCKING 0x0 ;  /* 0x0000000000007b1d */ /* 0x000fec0000010000 */
[----:B--2---:R-:W-:Y:S04]  /*2040*/  MOVM.16.MT88 R24, R24 ;  /* 0x000000001818723a */ /* 0x004fe80000000000 */
[----:B---3--:R-:W0:Y:S04]  /*2050*/  MOVM.16.MT88 R25, R25 ;  /* 0x000000001919723a */ /* 0x008e280000000000 */
[----:B----4-:R-:W-:Y:S04]  /*2060*/  MOVM.16.MT88 R26, R26 ;  /* 0x000000001a1a723a */ /* 0x010fe80000000000 */
[----:B------:R-:W1:Y:S01]  /*2070*/  MOVM.16.MT88 R27, R27 ;  /* 0x000000001b1b723a */ /* 0x000e620000000000 */
[C---:B0-----:R-:W-:Y:S08]  /*2080*/  HMMA.16816.F32 R8, R16.reuse, R24, R8 ;  /* 0x000000181008723c */ /* 0x041ff00000001808 */
[----:B-1----:R-:W-:Y:S01]  /*2090*/  HMMA.16816.F32 R12, R16, R26, R12 ;  /* 0x0000001a100c723c */ /* 0x002fe2000000180c */
[----:B------:R-:W-:-:S04]  /*20a0*/  NOP ;  /* 0x0000000000007918 */ /* 0x000fc80000000000 */
[----:B------:R-:W-:-:S15]  /*20b0*/  BRA.U !UP0, `(.L_x_23) ;  /* 0xfffffff108487547 */ /* 0x000fde000b83ffff */
.L_x_12:
[----:B-1----:R-:W0:Y:S01]  /*20c0*/  S2R R0, SR_LANEID ;  /* 0x0000000000007919 */ /* 0x002e220000000000 */
[----:B------:R-:W1:Y:S01]  /*20d0*/  LDCU UR11, c[0x0][0x39c] ;  /* 0x00007380ff0b77ac */ /* 0x000e620008000800 */
[----:B------:R-:W-:Y:S01]  /*20e0*/  IMAD.MOV.U32 R3, RZ, RZ, RZ ;  /* 0x000000ffff037224 */ /* 0x000fe200078e00ff */
[----:B------:R-:W2:Y:S01]  /*20f0*/  LDCU.64 UR6, c[0x0][0x390] ;  /* 0x00007200ff0677ac */ /* 0x000ea20008000a00 */
[----:B-1----:R-:W-:Y:S02]  /*2100*/  UIMAD UR10, UR8, UR11, UR9 ;  /* 0x0000000b080a72a4 */ /* 0x002fe4000f8e0209 */
[----:B------:R-:W-:Y:S02]  /*2110*/  USHF.R.U32.HI UR11, URZ, 0x1, UR11 ;  /* 0x00000001ff0b7899 */ /* 0x000fe4000801160b */
[----:B--2---:R-:W-:Y:S01]  /*2120*/  UIMAD.WIDE UR6, UR10, 0x4, UR6 ;  /* 0x000000040a0678a5 */ /* 0x004fe2000f8e0206 */
[----:B0-----:R-:W-:Y:S02]  /*2130*/  LOP3.LUT R2, R0, 0x3, RZ, 0xc0, !PT ;  /* 0x0000000300027812 */ /* 0x001fe400078ec0ff */
[----:B------:R-:W-:-:S05]  /*2140*/  SHF.R.U32.HI R5, RZ, 0x2, R0 ;  /* 0x00000002ff057819 */ /* 0x000fca0000011600 */
[----:B------:R-:W-:-:S03]  /*2150*/  IMAD.WIDE.U32 R2, R5, UR11, R2 ;  /* 0x0000000b05027c25 */ /* 0x000fc6000f8e0002 */
[----:B------:R-:W-:-:S04]  /*2160*/  LEA R4, P0, R2, UR6, 0x3 ;  /* 0x0000000602047c11 */ /* 0x000fc8000f8018ff */
[----:B------:R-:W-:Y:S01]  /*2170*/  LEA.HI.X R5, R2, UR7, R3, 0x3, P0 ;  /* 0x0000000702057c11 */ /* 0x000fe200080f1c03 */
[----:B------:R-:W-:-:S04]  /*2180*/  IMAD.U32 R3, RZ, RZ, UR11 ;  /* 0x0000000bff037e24 */ /* 0x000fc8000f8e00ff */
[----:B------:R-:W-:Y:S01]  /*2190*/  IMAD.WIDE.U32 R2, R3, 0x40, R4 ;  /* 0x0000004003027825 */ /* 0x000fe200078e0004 */
[----:B------:R-:W-:Y:S04]  /*21a0*/  STG.E.64 desc[UR12][R4.64], R8 ;  /* 0x0000000804007986 */ /* 0x000fe8000c101b0c */
[----:B------:R-:W-:Y:S04]  /*21b0*/  STG.E.64 desc[UR12][R2.64], R10 ;  /* 0x0000000a02007986 */ /* 0x000fe8000c101b0c */
[----:B------:R-:W-:Y:S04]  /*21c0*/  STG.E.64 desc[UR12][R4.64+0x20], R12 ;  /* 0x0000200c04007986 */ /* 0x000fe8000c101b0c */
[----:B------:R-:W-:Y:S01]  /*21d0*/  STG.E.64 desc[UR12][R2.64+0x20], R14 ;  /* 0x0000200e02007986 */ /* 0x000fe2000c101b0c */
[----:B------:R-:W-:Y:S05]  /*21e0*/  EXIT ;  /* 0x000000000000794d */ /* 0x000fea0003800000 */
.L_x_24:
[----:B------:R-:W-:-:S00]  /*21f0*/  BRA `(.L_x_24) ;  /* 0xfffffffc00fc7947 */ /* 0x000fc0000383ffff */
[----:B------:R-:W-:-:S00]  /*2200*/  NOP ;  /* 0x0000000000007918 */ /* 0x000fc00000000000 */
[----:B------:R-:W-:-:S00]  /*2210*/  NOP ;  /* 0x0000000000007918 */ /* 0x000fc00000000000 */
[----:B------:R-:W-:-:S00]  /*2220*/  NOP ;  /* 0x0000000000007918 */ /* 0x000fc00000000000 */
[----:B------:R-:W-:-:S00]  /*2230*/  NOP ;  /* 0x0000000000007918 */ /* 0x000fc00000000000 */
[----:B------:R-:W-:-:S00]  /*2240*/  NOP ;  /* 0x0000000000007918 */ /* 0x000fc00000000000 */
[----:B------:R-:W-:-:S00]  /*2250*/  NOP ;  /* 0x0000000000007918 */ /* 0x000fc00000000000 */
[----:B------:R-:W-:-:S00]  /*2260*/  NOP ;  /* 0x0000000000007918 */ /* 0x000fc00000000000 */
[----:B------:R-:W-:-:S00]  /*2270*/  NOP ;  /* 0x0000000000007918 */ /* 0x000fc00000000000 */
.L_x_47:


//--------------------- .text._Z27warp_specialized_mma_kernelPK6__halfS1_Pfiii --------------------------
	.section	.text._Z27warp_specialized_mma_kernelPK6__halfS1_Pfiii,"ax",@progbits
	.align	128
        .global         _Z27warp_specialized_mma_kernelPK6__halfS1_Pfiii
        .type           _Z27warp_specialized_mma_kernelPK6__halfS1_Pfiii,@function
        .size           _Z27warp_specialized_mma_kernelPK6__halfS1_Pfiii,(.L_x_48 - _Z27warp_specialized_mma_kernelPK6__halfS1_Pfiii)
        .other          _Z27warp_specialized_mma_kernelPK6__halfS1_Pfiii,@"STO_CUDA_ENTRY STV_DEFAULT"
_Z27warp_specialized_mma_kernelPK6__halfS1_Pfiii:
.text._Z27warp_specialized_mma_kernelPK6__halfS1_Pfiii:
[----:B------:R-:W0:Y:S01]  /*0000*/  LDC R1, c[0x0][0x37c] ;  /* 0x0000df00ff017b82 */ /* 0x000e220000000800 */
[----:B------:R-:W1:Y:S01]  /*0010*/  S2R R3, SR_CgaCtaId ;  /* 0x0000000000037919 */ /* 0x000e620000008800 */
[----:B------:R-:W-:-:S06]  /*0020*/  MOV R16, 0x400 ;  /* 0x0000040000107802 */ /* 0x000fcc0000000f00 */
[----:B------:R-:W2:Y:S01]  /*0030*/  S2UR UR5, SR_CTAID.Y ;  /* 0x00000000000579c3 */ /* 0x000ea20000002600 */
[----:B0-----:R-:W-:Y:S01]  /*0040*/  VIADD R1, R1, 0xffffffe0 ;  /* 0xffffffe001017836 */ /* 0x001fe20000000000 */
[----:B------:R-:W0:Y:S01]  /*0050*/  S2R R5, SR_SWINHI ;  /* 0x0000000000057919 */ /* 0x000e220000002f00 */
[----:B------:R-:W3:Y:S01]  /*0060*/  LDCU.64 UR6, c[0x0][0x358] ;  /* 0x00006b00ff0677ac */ /* 0x000ee20008000a00 */
[----:B------:R-:W-:Y:S01]  /*0070*/  BSSY.RECONVERGENT B0, `(.L_x_25) ;  /* 0x000007a000007945 */ /* 0x000fe20003800200 */
[----:B------:R-:W-:Y:S01]  /*0080*/  VIADD R2, R1, 0x10 ;  /* 0x0000001001027836 */ /* 0x000fe20000000000 */
[----:B------:R-:W4:Y:S01]  /*0090*/  S2R R17, SR_TID.X ;  /* 0x0000000000117919 */ /* 0x000f220000002100 */
[----:B------:R-:W0:Y:S01]  /*00a0*/  LDCU.64 UR10, c[0x0][0x380] ;  /* 0x00007000ff0a77ac */ /* 0x000e220008000a00 */
[----:B------:R-:W5:Y:S01]  /*00b0*/  LDC R18, c[0x0][0x3a0] ;  /* 0x0000e800ff127b82 */ /* 0x000f620000000800 */
[----:B------:R-:W3:Y:S01]  /*00c0*/  S2R R0, SR_CTAID.X ;  /* 0x0000000000007919 */ /* 0x000ee20000002500 */
[----:B------:R-:W0:Y:S06]  /*00d0*/  LDCU.64 UR8, c[0x0][0x380] ;  /* 0x00007000ff0877ac */ /* 0x000e2c0008000a00 */
[----:B------:R-:W4:Y:S01]  /*00e0*/  LDC R4, c[0x0][0x360] ;  /* 0x0000d800ff047b82 */ /* 0x000f220000000800 */
[----:B--2---:R-:W-:Y:S01]  /*00f0*/  USHF.L.U32 UR5, UR5, 0x4, URZ ;  /* 0x0000000405057899 */ /* 0x004fe200080006ff */
[----:B-1----:R-:W-:Y:S01]  /*0100*/  LEA R16, R3, R16, 0x18 ;  /* 0x0000001003107211 */ /* 0x002fe200078ec0ff */
[----:B------:R-:W-:-:S03]  /*0110*/  IMAD.MOV.U32 R3, RZ, RZ, R1 ;  /* 0x000000ffff037224 */ /* 0x000fc600078e0001 */
[----:B------:R-:W-:Y:S02]  /*0120*/  MOV R8, R16 ;  /* 0x0000001000087202 */ /* 0x000fe40000000f00 */
[----:B0-----:R-:W-:Y:S01]  /*0130*/  MOV R9, R5 ;  /* 0x0000000500097202 */ /* 0x001fe20000000f00 */
[----:B-----5:R-:W-:Y:S01]  /*0140*/  IMAD R5, R18, UR5, RZ ;  /* 0x0000000512057c24 */ /* 0x020fe2000f8e02ff */
[C---:B------:R-:W-:Y:S02]  /*0150*/  IADD3 R10, P0, PT, R8.reuse, 0x200, RZ ;  /* 0x00000200080a7810 */ /* 0x040fe40007f1e0ff */
[----:B------:R-:W-:Y:S01]  /*0160*/  IADD3 R14, P1, PT, R8, 0x400, RZ ;  /* 0x00000400080e7810 */ /* 0x000fe20007f3e0ff */
[----:B---3--:R-:W-:Y:S02]  /*0170*/  IMAD.SHL.U32 R0, R0, 0x10, RZ ;  /* 0x0000001000007824 */ /* 0x008fe400078e00ff */
[--C-:B------:R-:W-:Y:S01]  /*0180*/  IMAD.X R11, RZ, RZ, R9.reuse, P0 ;  /* 0x000000ffff0b7224 */ /* 0x100fe200000e0609 */
[----:B----4-:R-:W-:Y:S01]  /*0190*/  ISETP.GT.U32.AND P0, PT, R17, 0xff, PT ;  /* 0x000000ff1100780c */ /* 0x010fe20003f04070 */
[----:B------:R-:W-:-:S02]  /*01a0*/  IMAD.X R15, RZ, RZ, R9, P1 ;  /* 0x000000ffff0f7224 */ /* 0x000fc400008e0609 */
[----:B------:R-:W-:Y:S01]  /*01b0*/  IMAD.MOV.U32 R12, RZ, RZ, R10 ;  /* 0x000000ffff0c7224 */ /* 0x000fe200078e000a */
[----:B------:R0:W-:Y:S01]  /*01c0*/  STL.128 [R1], R8 ;  /* 0x0000000801007387 */ /* 0x0001e20000100c00 */
[----:B------:R-:W-:-:S05]  /*01d0*/  IMAD.MOV.U32 R13, RZ, RZ, R11 ;  /* 0x000000ffff0d7224 */ /* 0x000fca00078e000b */
[----:B------:R0:W-:Y:S03]  /*01e0*/  STL.128 [R1+0x10], R12 ;  /* 0x0000100c01007387 */ /* 0x0001e60000100c00 */
[----:B------:R-:W-:Y:S05]  /*01f0*/  @P0 BRA `(.L_x_26) ;  /* 0x0000000400840947 */ /* 0x000fea0003800000 */
[----:B0-----:R-:W0:Y:S01]  /*0200*/  I2F.U32.RP R11, R4 ;  /* 0x00000004000b7306 */ /* 0x001e220000209000 */
[----:B------:R-:W-:Y:S01]  /*0210*/  IMAD.IADD R8, R17, 0x1, R4 ;  /* 0x0000000111087824 */ /* 0x000fe200078e0204 */
[----:B------:R-:W-:Y:S01]  /*0220*/  ISETP.NE.U32.AND P3, PT, R4, RZ, PT ;  /* 0x000000ff0400720c */ /* 0x000fe20003f65070 */
[----:B------:R-:W-:Y:S01]  /*0230*/  BSSY.RECONVERGENT B1, `(.L_x_27) ;  /* 0x000002e000017945 */ /* 0x000fe20003800200 */
[----:B------:R-:W-:Y:S01]  /*0240*/  SHF.R.S32.HI R14, RZ, 0x1f, R5 ;  /* 0x0000001fff0e7819 */ /* 0x000fe20000011405 */
[----:B------:R-:W-:Y:S01]  /*0250*/  IMAD.MOV.U32 R15, RZ, RZ, R17 ;  /* 0x000000ffff0f7224 */ /* 0x000fe200078e0011 */
[C---:B------:R-:W-:Y:S02]  /*0260*/  ISETP.GE.U32.AND P1, PT, R8.reuse, 0x100, PT ;  /* 0x000001000800780c */ /* 0x040fe40003f26070 */
[----:B------:R-:W-:Y:S02]  /*0270*/  VIMNMX.U32 R9, PT, PT, R8, 0x100, !PT ;  /* 0x0000010008097848 */ /* 0x000fe40007fe0000 */
[----:B------:R-:W-:-:S04]  /*0280*/  SEL R10, RZ, 0x1, P1 ;  /* 0x00000001ff0a7807 */ /* 0x000fc80000800000 */
[----:B------:R-:W-:Y:S01]  /*0290*/  IADD3 R9, PT, PT, R9, -R8, -R10 ;  /* 0x8000000809097210 */ /* 0x000fe20007ffe80a */
[----:B0-----:R-:W0:Y:S02]  /*02a0*/  MUFU.RCP R11, R11 ;  /* 0x0000000b000b7308 */ /* 0x001e240000001000 */
        /* <DEDUP_REMOVED lines=18> */
[----:B------:R-:W-:-:S13]  /*03d0*/  ISETP.NE.AND P2, PT, R6, 0x3, PT ;  /* 0x000000030600780c */ /* 0x000fda0003f45270 */
[----:B------:R-:W-:Y:S05]  /*03e0*/  @!P2 BRA `(.L_x_28) ;  /* 0x000000000048a947 */ /* 0x000fea0003800000 */
[----:B------:R-:W-:Y:S02]  /*03f0*/  VIADD R7, R7, 0x1 ;  /* 0x0000000107077836 */ /* 0x000fe40000000000 */
[----:B------:R-:W-:Y:S02]  /*0400*/  IMAD.MOV.U32 R9, RZ, RZ, RZ ;  /* 0x000000ffff097224 */ /* 0x000fe400078e00ff */
[----:B------:R-:W-:Y:S01]  /*0410*/  IMAD.MOV.U32 R15, RZ, RZ, R17 ;  /* 0x000000ffff0f7224 */ /* 0x000fe200078e0011 */
[----:B------:R-:W-:-:S07]  /*0420*/  LOP3.LUT R8, R7, 0x3, RZ, 0xc0, !PT ;  /* 0x0000000307087812 */ /* 0x000fce00078ec0ff */
.L_x_29:
[----:B0-----:R-:W-:Y:S02]  /*0430*/  SHF.R.U32.HI R7, RZ, 0x4, R15 ;  /* 0x00000004ff077819 */ /* 0x001fe4000001160f */
[----:B------:R-:W-:-:S05]  /*0440*/  LOP3.LUT R6, R15, 0xf, RZ, 0xc0, !PT ;  /* 0x0000000f0f067812 */ /* 0x000fca00078ec0ff */
[----:B------:R-:W-:-:S05]  /*0450*/  IMAD R6, R7, R18, R6 ;  /* 0x0000001207067224 */ /* 0x000fca00078e0206 */
[----:B------:R-:W-:-:S04]  /*0460*/  IADD3 R7, P2, PT, R5, R6, RZ ;  /* 0x0000000605077210 */ /* 0x000fc80007f5e0ff */
[----:B------:R-:W-:Y:S02]  /*0470*/  LEA.HI.X.SX32 R10, R6, R14, 0x1, P2 ;  /* 0x0000000e060a7211 */ /* 0x000fe400010f0eff */
[----:B------:R-:W-:-:S04]  /*0480*/  LEA R6, P2, R7, UR8, 0x1 ;  /* 0x0000000807067c11 */ /* 0x000fc8000f8408ff */
[----:B------:R-:W-:-:S06]  /*0490*/  LEA.HI.X R7, R7, UR9, R10, 0x1, P2 ;  /* 0x0000000907077c11 */ /* 0x000fcc00090f0c0a */
[----:B------:R-:W2:Y:S01]  /*04a0*/  LDG.E.U16 R7, desc[UR6][R6.64] ;  /* 0x0000000606077981 */ /* 0x000ea2000c1e1500 */
[----:B------:R-:W-:Y:S02]  /*04b0*/  IMAD R10, R15, 0x2, R16 ;  /* 0x000000020f0a7824 */ /* 0x000fe400078e0210 */
[----:B------:R-:W-:Y:S02]  /*04c0*/  VIADD R9, R9, 0x1 ;  /* 0x0000000109097836 */ /* 0x000fe40000000000 */
[----:B------:R-:W-:-:S03]  /*04d0*/  IMAD.IADD R15, R4, 0x1, R15 ;  /* 0x00000001040f7824 */ /* 0x000fc600078e020f */
[----:B------:R-:W-:Y:S01]  /*04e0*/  ISETP.NE.AND P2, PT, R9, R8, PT ;  /* 0x000000080900720c */ /* 0x000fe20003f45270 */
[----:B--2---:R0:W-:-:S12]  /*04f0*/  STS.U16 [R10], R7 ;  /* 0x000000070a007388 */ /* 0x0041d80000000400 */
[----:B------:R-:W-:Y:S05]  /*0500*/  @P2 BRA `(.L_x_29) ;  /* 0xfffffffc00c82947 */ /* 0x000fea000383ffff */
.L_x_28:
[----:B------:R-:W-:Y:S05]  /*0510*/  BSYNC.RECONVERGENT B1 ;  /* 0x0000000000017941 */ /* 0x000fea0003800200 */
.L_x_27:
[----:B------:R-:W-:Y:S05]  /*0520*/  @!P1 BRA `(.L_x_26) ;  /* 0x0000000000b89947 */ /* 0x000fea0003800000 */
.L_x_30:
[--C-:B------:R-:W-:Y:S01]  /*0530*/  IMAD.IADD R9, R4, 0x1, R15.reuse ;  /* 0x0000000104097824 */ /* 0x100fe200078e020f */
[----:B0-----:R-:W-:Y:S02]  /*0540*/  SHF.R.U32.HI R7, RZ, 0x4, R15 ;  /* 0x00000004ff077819 */ /* 0x001fe4000001160f */
[----:B-1----:R-:W-:Y:S01]  /*0550*/  LOP3.LUT R6, R15, 0xf, RZ, 0xc0, !PT ;  /* 0x0000000f0f067812 */ /* 0x002fe200078ec0ff */
[----:B------:R-:W-:-:S04]  /*0560*/  IMAD.IADD R19, R9, 0x1, R4 ;  /* 0x0000000109137824 */ /* 0x000fc800078e0204 */
[-C--:B------:R-:W-:Y:S01]  /*0570*/  IMAD R11, R7, R18.reuse, R6 ;  /* 0x00000012070b7224 */ /* 0x080fe200078e0206 */
[----:B------:R-:W-:Y:S02]  /*0580*/  SHF.R.U32.HI R7, RZ, 0x4, R9 ;  /* 0x00000004ff077819 */ /* 0x000fe40000011609 */
[----:B------:R-:W-:Y:S02]  /*0590*/  LOP3.LUT R6, R9, 0xf, RZ, 0xc0, !PT ;  /* 0x0000000f09067812 */ /* 0x000fe400078ec0ff */
[----:B------:R-:W-:Y:S02]  /*05a0*/  SHF.R.U32.HI R9, RZ, 0x4, R19 ;  /* 0x00000004ff097819 */ /* 0x000fe40000011613 */
[C---:B------:R-:W-:Y:S01]  /*05b0*/  LOP3.LUT R10, R19.reuse, 0xf, RZ, 0xc0, !PT ;  /* 0x0000000f130a7812 */ /* 0x040fe200078ec0ff */
[----:B------:R-:W-:Y:S01]  /*05c0*/  IMAD.IADD R19, R19, 0x1, R4 ;  /* 0x0000000113137824 */ /* 0x000fe200078e0204 */
[----:B------:R-:W-:Y:S01]  /*05d0*/  IADD3 R13, P1, PT, R5, R11, RZ ;  /* 0x0000000b050d7210 */ /* 0x000fe20007f3e0ff */
[----:B------:R-:W-:-:S02]  /*05e0*/  IMAD R8, R7, R18, R6 ;  /* 0x0000001207087224 */ /* 0x000fc400078e0206 */
[----:B------:R-:W-:Y:S01]  /*05f0*/  IMAD R9, R9, R18, R10 ;  /* 0x0000001209097224 */ /* 0x000fe200078e020a */
[----:B------:R-:W-:Y:S02]  /*0600*/  SHF.R.U32.HI R7, RZ, 0x4, R19 ;  /* 0x00000004ff077819 */ /* 0x000fe40000011613 */
[----:B------:R-:W-:Y:S02]  /*0610*/  LOP3.LUT R10, R19, 0xf, RZ, 0xc0, !PT ;  /* 0x0000000f130a7812 */ /* 0x000fe400078ec0ff */
[----:B------:R-:W-:Y:S02]  /*0620*/  LEA.HI.X.SX32 R20, R11, R14, 0x1, P1 ;  /* 0x0000000e0b147211 */ /* 0x000fe400008f0eff */
[----:B------:R-:W-:Y:S01]  /*0630*/  LEA R6, P2, R13, UR10, 0x1 ;  /* 0x0000000a0d067c11 */ /* 0x000fe2000f8408ff */
[----:B------:R-:W-:Y:S01]  /*0640*/  IMAD R11, R7, R18, R10 ;  /* 0x00000012070b7224 */ /* 0x000fe200078e020a */
[----:B------:R-:W-:Y:S02]  /*0650*/  IADD3 R12, P1, PT, R5, R8, RZ ;  /* 0x00000008050c7210 */ /* 0x000fe40007f3e0ff */
[----:B------:R-:W-:-:S02]  /*0660*/  LEA.HI.X R7, R13, UR11, R20, 0x1, P2 ;  /* 0x0000000b0d077c11 */ /* 0x000fc400090f0c14 */
[C---:B------:R-:W-:Y:S02]  /*0670*/  IADD3 R21, P3, PT, R5.reuse, R9, RZ ;  /* 0x0000000905157210 */ /* 0x040fe40007f7e0ff */
[-C--:B------:R-:W-:Y:S01]  /*0680*/  LEA.HI.X.SX32 R23, R8, R14.reuse, 0x1, P1 ;  /* 0x0000000e08177211 */ /* 0x080fe200008f0eff */
[----:B------:R-:W2:Y:S01]  /*0690*/  LDG.E.U16 R6, desc[UR6][R6.64] ;  /* 0x0000000606067981 */ /* 0x000ea2000c1e1500 */
[C---:B------:R-:W-:Y:S02]  /*06a0*/  LEA R8, P2, R12.reuse, UR10, 0x1 ;  /* 0x0000000a0c087c11 */ /* 0x040fe4000f8408ff */
        /* <DEDUP_REMOVED lines=22> */
.L_x_26:
[----:B------:R-:W-:Y:S05]  /*0810*/  BSYNC.RECONVERGENT B0 ;  /* 0x0000000000007941 */ /* 0x000fea0003800200 */
.L_x_25:
[----:B------:R-:W2:Y:S01]  /*0820*/  LDCU UR4, c[0x0][0x39c] ;  /* 0x00007380ff0477ac */ /* 0x000ea20008000800 */
[----:B------:R-:W-:Y:S01]  /*0830*/  BSSY.RECONVERGENT B0, `(.L_x_31) ;  /* 0x0000066000007945 */ /* 0x000fe20003800200 */
[----:B------:R-:W3:Y:S01]  /*0840*/  LDCU UR10, c[0x0][0x39c] ;  /* 0x00007380ff0a77ac */ /* 0x000ee20008000800 */
[----:B------:R-:W4:Y:S01]  /*0850*/  LDCU.64 UR12, c[0x0][0x388] ;  /* 0x00007100ff0c77ac */ /* 0x000f220008000a00 */
[----:B------:R-:W0:Y:S01]  /*0860*/  LDCU.64 UR8, c[0x0][0x388] ;  /* 0x00007100ff0877ac */ /* 0x000e220008000a00 */
[----:B------:R-:W-:Y:S05]  /*0870*/  @P0 BRA `(.L_x_32) ;  /* 0x0000000400840947 */ /* 0x000fea0003800000 */
[----:B01----:R-:W0:Y:S01]  /*0880*/  I2F.U32.RP R10, R4 ;  /* 0x00000004000a7306 */ /* 0x003e220000209000 */
[----:B------:R-:W-:Y:S01]  /*0890*/  IMAD.IADD R5, R17, 0x1, R4 ;  /* 0x0000000111057824 */ /* 0x000fe200078e0204 */
[----:B------:R-:W-:Y:S01]  /*08a0*/  ISETP.NE.U32.AND P2, PT, R4, RZ, PT ;  /* 0x000000ff0400720c */ /* 0x000fe20003f45070 */
[----:B------:R-:W-:Y:S01]  /*08b0*/  BSSY.RECONVERGENT B1, `(.L_x_33) ;  /* 0x000002e000017945 */ /* 0x000fe20003800200 */
[----:B------:R-:W-:Y:S02]  /*08c0*/  IMAD.MOV.U32 R13, RZ, RZ, R17 ;  /* 0x000000ffff0d7224 */ /* 0x000fe400078e0011 */
        /* <DEDUP_REMOVED lines=30> */
.L_x_35:
[----:B0-----:R-:W-:Y:S02]  /*0ab0*/  SHF.R.U32.HI R6, RZ, 0x4, R13 ;  /* 0x00000004ff067819 */ /* 0x001fe4000001160d */
[----:B------:R-:W-:-:S05]  /*0ac0*/  LOP3.LUT R7, R13, 0xf, RZ, 0xc0, !PT ;  /* 0x0000000f0d077812 */ /* 0x000fca00078ec0ff */
[----:B--2---:R-:W-:-:S05]  /*0ad0*/  IMAD R6, R6, UR4, R7 ;  /* 0x0000000406067c24 */ /* 0x004fca000f8e0207 */
        /* <DEDUP_REMOVED lines=11> */
.L_x_34:
[----:B--234-:R-:W-:Y:S05]  /*0b90*/  BSYNC.RECONVERGENT B1 ;  /* 0x0000000000017941 */ /* 0x01cfea0003800200 */
.L_x_33:
[----:B------:R-:W-:Y:S05]  /*0ba0*/  @!P0 BRA `(.L_x_32) ;  /* 0x0000000000b88947 */ /* 0x000fea0003800000 */
.L_x_36:
[--C-:B0-----:R-:W-:Y:S01]  /*0bb0*/  IMAD.IADD R9, R4, 0x1, R13.reuse ;  /* 0x0000000104097824 */ /* 0x101fe200078e020d */
[----:B------:R-:W-:Y:S02]  /*0bc0*/  SHF.R.U32.HI R6, RZ, 0x4, R13 ;  /* 0x00000004ff067819 */ /* 0x000fe4000001160d */
[----:B------:R-:W-:Y:S01]  /*0bd0*/  LOP3.LUT R7, R13, 0xf, RZ, 0xc0, !PT ;  /* 0x0000000f0d077812 */ /* 0x000fe200078ec0ff */
[----:B------:R-:W-:-:S04]  /*0be0*/  IMAD.IADD R19, R9, 0x1, R4 ;  /* 0x0000000109137824 */ /* 0x000fc800078e0204 */
[----:B------:R-:W-:Y:S01]  /*0bf0*/  IMAD R11, R6, UR10, R7 ;  /* 0x0000000a060b7c24 */ /* 0x000fe2000f8e0207 */
[----:B------:R-:W-:Y:S02]  /*0c00*/  SHF.R.U32.HI R6, RZ, 0x4, R9 ;  /* 0x00000004ff067819 */ /* 0x000fe40000011609 */
[----:B------:R-:W-:Y:S02]  /*0c10*/  LOP3.LUT R7, R9, 0xf, RZ, 0xc0, !PT ;  /* 0x0000000f09077812 */ /* 0x000fe400078ec0ff */
[----:B------:R-:W-:Y:S02]  /*0c20*/  SHF.R.U32.HI R8, RZ, 0x4, R19 ;  /* 0x00000004ff087819 */ /* 0x000fe40000011613 */
[C---:B------:R-:W-:Y:S01]  /*0c30*/  LOP3.LUT R9, R19.reuse, 0xf, RZ, 0xc0, !PT ;  /* 0x0000000f13097812 */ /* 0x040fe200078ec0ff */
[----:B------:R-:W-:Y:S01]  /*0c40*/  IMAD.IADD R19, R19, 0x1, R4 ;  /* 0x0000000113137824 */ /* 0x000fe200078e0204 */
[----:B------:R-:W-:Y:S01]  /*0c50*/  IADD3 R12, P0, PT, R0, R11, RZ ;  /* 0x0000000b000c7210 */ /* 0x000fe20007f1e0ff */
[----:B------:R-:W-:-:S02]  /*0c60*/  IMAD R6, R6, UR10, R7 ;  /* 0x0000000a06067c24 */ /* 0x000fc4000f8e0207 */
[----:B------:R-:W-:Y:S01]  /*0c70*/  IMAD R8, R8, UR10, R9 ;  /* 0x0000000a08087c24 */ /* 0x000fe2000f8e0209 */
[----:B------:R-:W-:Y:S02]  /*0c80*/  SHF.R.U32.HI R7, RZ, 0x4, R19 ;  /* 0x00000004ff077819 */ /* 0x000fe40000011613 */
[----:B------:R-:W-:Y:S02]  /*0c90*/  LOP3.LUT R10, R19, 0xf, RZ, 0xc0, !PT ;  /* 0x0000000f130a7812 */ /* 0x000fe400078ec0ff */
[----:B------:R-:W-:Y:S02]  /*0ca0*/  LEA.HI.X.SX32 R9, R11, R5, 0x1, P0 ;  /* 0x000000050b097211 */ /* 0x000fe400000f0eff */
[----:B------:R-:W-:Y:S01]  /*0cb0*/  LEA R14, P1, R12, UR12, 0x1 ;  /* 0x0000000c0c0e7c11 */ /* 0x000fe2000f8208ff */
[----:B------:R-:W-:Y:S01]  /*0cc0*/  IMAD R7, R7, UR10, R10 ;  /* 0x0000000a07077c24 */ /* 0x000fe2000f8e020a */
[----:B------:R-:W-:Y:S02]  /*0cd0*/  IADD3 R11, P0, PT, R0, R6, RZ ;  /* 0x00000006000b7210 */ /* 0x000fe40007f1e0ff */
[----:B------:R-:W-:-:S02]  /*0ce0*/  LEA.HI.X R15, R12, UR13, R9, 0x1, P1 ;  /* 0x0000000d0c0f7c11 */ /* 0x000fc400088f0c09 */
[----:B------:R-:W-:Y:S02]  /*0cf0*/  IADD3 R9, P1, PT, R0, R8, RZ ;  /* 0x0000000800097210 */ /* 0x000fe40007f3e0ff */
[----:B------:R-:W-:Y:S01]  /*0d00*/  LEA.HI.X.SX32 R6, R6, R5, 0x1, P0 ;  /* 0x0000000506067211 */ /* 0x000fe200000f0eff */
[----:B------:R-:W2:Y:S01]  /*0d10*/  LDG.E.U16 R14, desc[UR6][R14.64] ;  /* 0x000000060e0e7981 */ /* 0x000ea2000c1e1500 */
[----:B------:R-:W-:Y:S02]  /*0d20*/  LEA R10, P0, R11, UR12, 0x1 ;  /* 0x0000000c0b0a7c11 */ /* 0x000fe4000f8008ff */
[----:B------:R-:W-:Y:S02]  /*0d30*/  IADD3 R12, P2, PT, R0, R7, RZ ;  /* 0x00000007000c7210 */ /* 0x000fe40007f5e0ff */
[----:B------:R-:W-:Y:S02]  /*0d40*/  LEA.HI.X.SX32 R20, R8, R5, 0x1, P1 ;  /* 0x0000000508147211 */ /* 0x000fe400008f0eff */
[----:B------:R-:W-:-:S02]  /*0d50*/  LEA R8, P1, R9, UR12, 0x1 ;  /* 0x0000000c09087c11 */ /* 0x000fc4000f8208ff */
[----:B------:R-:W-:Y:S02]  /*0d60*/  LEA.HI.X R11, R11, UR13, R6, 0x1, P0 ;  /* 0x0000000d0b0b7c11 */ /* 0x000fe400080f0c06 */
[----:B------:R-:W-:Y:S02]  /*0d70*/  LEA.HI.X.SX32 R7, R7, R5, 0x1, P2 ;  /* 0x0000000507077211 */ /* 0x000fe400010f0eff */
[C---:B------:R-:W-:Y:S01]  /*0d80*/  LEA R6, P0, R12.reuse, UR12, 0x1 ;  /* 0x0000000c0c067c11 */ /* 0x040fe2000f8008ff */
        /* <DEDUP_REMOVED lines=16> */
.L_x_32:
[----:B0-234-:R-:W-:Y:S05]  /*0e90*/  BSYNC.RECONVERGENT B0 ;  /* 0x0000000000007941 */ /* 0x01dfea0003800200 */
.L_x_31:
[----:B------:R-:W-:Y:S01]  /*0ea0*/  BAR.SYNC.DEFER_BLOCKING 0x0 ;  /* 0x0000000000007b1d */ /* 0x000fe20000010000 */
[----:B------:R-:W-:Y:S02]  /*0eb0*/  ISETP.GE.AND P0, PT, R18, 0x1, PT ;  /* 0x000000011200780c */ /* 0x000fe40003f06270 */
[----:B-1----:R-:W-:Y:S02]  /*0ec0*/  CS2R R10, SRZ ;  /* 0x00000000000a7805 */ /* 0x002fe4000001ff00 */
[----:B------:R-:W-:Y:S02]  /*0ed0*/  CS2R R8, SRZ ;  /* 0x0000000000087805 */ /* 0x000fe4000001ff00 */
[----:B------:R-:W-:Y:S02]  /*0ee0*/  CS2R R6, SRZ ;  /* 0x0000000000067805 */ /* 0x000fe4000001ff00 */
[----:B------:R-:W-:-:S05]  /*0ef0*/  CS2R R4, SRZ ;  /* 0x0000000000047805 */ /* 0x000fca000001ff00 */
[----:B------:R-:W-:Y:S05]  /*0f00*/  @!P0 BRA `(.L_x_37) ;  /* 0x0000000800848947 */ /* 0x000fea0003800000 */
[----:B------:R-:W-:Y:S01]  /*0f10*/  VIMNMX.U32 R12, PT, PT, R17, 0xe0, !PT ;  /* 0x000000e0110c7848 */ /* 0x000fe20007fe0000 */
[----:B------:R-:W-:Y:S01]  /*0f20*/  IMAD.MOV.U32 R16, RZ, RZ, RZ ;  /* 0x000000ffff107224 */ /* 0x000fe200078e00ff */
[----:B------:R-:W-:Y:S01]  /*0f30*/  UMOV UR4, URZ ;  /* 0x000000ff00047c82 */ /* 0x000fe20008000000 */
[----:B------:R-:W-:Y:S01]  /*0f40*/  IMAD.MOV.U32 R11, RZ, RZ, RZ ;  /* 0x000000ffff0b7224 */ /* 0x000fe200078e00ff */
[----:B------:R-:W-:-:S04]  /*0f50*/  IADD3 R12, PT, PT, R12, 0x1f, -R17 ;  /* 0x0000001f0c0c7810 */ /* 0x000fc80007ffe811 */
[----:B------:R-:W-:-:S13]  /*0f60*/  ISETP.GE.U32.AND P1, PT, R12, 0x60, PT ;  /* 0x000000600c00780c */ /* 0x000fda0003f26070 */
.L_x_45:
[----:B0-----:R-:W0:Y:S01]  /*0f70*/  S2R R26, SR_TID.X ;  /* 0x00000000001a7919 */ /* 0x001e220000002100 */
[----:B-1----:R-:W1:Y:S01]  /*0f80*/  LDC R12, c[0x0][0x3a0] ;  /* 0x0000e800ff0c7b82 */ /* 0x002e620000000800 */
[----:B------:R-:W-:Y:S01]  /*0f90*/  UIADD3 UR4, UPT, UPT, UR4, 0x10, URZ ;  /* 0x0000001004047890 */ /* 0x000fe2000fffe0ff */
[----:B------:R-:W-:Y:S01]  /*0fa0*/  IMAD.MOV.U32 R14, RZ, RZ, R16 ;  /* 0x000000ffff0e7224 */ /* 0x000fe200078e0010 */
[----:B------:R-:W2:Y:S01]  /*0fb0*/  LDCU.64 UR8, c[0x0][0x380] ;  /* 0x00007000ff0877ac */ /* 0x000ea20008000a00 */
[----:B------:R-:W-:Y:S01]  /*0fc0*/  LOP3.LUT R16, R16, 0x1, RZ, 0x3c, !PT ;  /* 0x0000000110107812 */ /* 0x000fe200078e3cff */
[----:B------:R-:W3:Y:S02]  /*0fd0*/  LDCU.64 UR10, c[0x0][0x388] ;  /* 0x00007100ff0a77ac */ /* 0x000ee40008000a00 */
[C---:B-1----:R-:W-:Y:S02]  /*0fe0*/  ISETP.LE.AND P0, PT, R12.reuse, UR4, PT ;  /* 0x000000040c007c0c */ /* 0x042fe4000bf03270 */
[----:B------:R-:W-:-:S02]  /*0ff0*/  ISETP.LE.AND P2, PT, R12, UR4, PT ;  /* 0x000000040c007c0c */ /* 0x000fc4000bf43270 */
[----:B0-----:R-:W-:-:S13]  /*1000*/  ISETP.GT.U32.OR P0, PT, R26, 0x1f, P0 ;  /* 0x0000001f1a00780c */ /* 0x001fda0000704470 */
[----:B--23--:R-:W-:Y:S05]  /*1010*/  @P0 BRA `(.L_x_38) ;  /* 0x0000000400b40947 */ /* 0x00cfea0003800000 */
[----:B------:R-:W-:Y:S01]  /*1020*/  IMAD R13, R16, 0x8, R3 ;  /* 0x00000008100d7824 */ /* 0x000fe200078e0203 */
[----:B------:R-:W0:Y:S04]  /*1030*/  LDC R17, c[0x0][0x3a0] ;  /* 0x0000e800ff117b82 */ /* 0x000e280000000800 */
[----:B------:R1:W2:Y:S01]  /*1040*/  LDL.64 R18, [R13] ;  /* 0x000000000d127983 */ /* 0x0002a20000100a00 */
[C---:B------:R-:W-:Y:S01]  /*1050*/  VIADD R14, R26.reuse, 0x60 ;  /* 0x000000601a0e7836 */ /* 0x040fe20000000000 */
[C---:B------:R-:W-:Y:S01]  /*1060*/  LOP3.LUT R20, R26.reuse, 0xf, RZ, 0xc0, !PT ;  /* 0x0000000f1a147812 */ /* 0x040fe200078ec0ff */
[C---:B------:R-:W-:Y:S01]  /*1070*/  VIADD R21, R26.reuse, 0x20 ;  /* 0x000000201a157836 */ /* 0x040fe20000000000 */
[----:B------:R-:W-:Y:S01]  /*1080*/  SHF.R.U32.HI R15, RZ, 0x4, R26 ;  /* 0x00000004ff0f7819 */ /* 0x000fe2000001161a */
[----:B------:R-:W-:Y:S01]  /*1090*/  VIADD R22, R26, 0x40 ;  /* 0x000000401a167836 */ /* 0x000fe20000000000 */
[----:B------:R-:W-:Y:S01]  /*10a0*/  SHF.R.U32.HI R27, RZ, 0x4, R14 ;  /* 0x00000004ff1b7819 */ /* 0x000fe2000001160e */
[----:B------:R-:W-:Y:S01]  /*10b0*/  BSSY.RECONVERGENT B0, `(.L_x_39) ;  /* 0x0000030000007945 */ /* 0x000fe20003800200 */
[----:B------:R-:W-:Y:S01]  /*10c0*/  SHF.R.U32.HI R21, RZ, 0x4, R21 ;  /* 0x00000004ff157819 */ /* 0x000fe20000011615 */
[----:B------:R-:W-:Y:S01]  /*10d0*/  IMAD R15, R15, R12, R20 ;  /* 0x0000000c0f0f7224 */ /* 0x000fe200078e0214 */
[----:B------:R-:W-:Y:S01]  /*10e0*/  SHF.R.U32.HI R22, RZ, 0x4, R22 ;  /* 0x00000004ff167819 */ /* 0x000fe20000011616 */
[----:B0-----:R-:W-:-:S02]  /*10f0*/  IMAD R14, R17, UR5, RZ ;  /* 0x00000005110e7c24 */ /* 0x001fc4000f8e02ff */
[-CC-:B------:R-:W-:Y:S02]  /*1100*/  IMAD R27, R27, R17.reuse, R20.reuse ;  /* 0x000000111b1b7224 */ /* 0x180fe400078e0214 */
[----:B------:R-:W-:Y:S02]  /*1110*/  VIADD R14, R14, UR4 ;  /* 0x000000040e0e7c36 */ /* 0x000fe40008000000 */
[-CC-:B-1----:R-:W-:Y:S02]  /*1120*/  IMAD R13, R21, R17.reuse, R20.reuse ;  /* 0x00000011150d7224 */ /* 0x182fe400078e0214 */
[----:B------:R-:W-:Y:S01]  /*1130*/  IMAD R17, R22, R17, R20 ;  /* 0x0000001116117224 */ /* 0x000fe200078e0214 */
[----:B------:R-:W-:Y:S01]  /*1140*/  SHF.R.S32.HI R28, RZ, 0x1f, R14 ;  /* 0x0000001fff1c7819 */ /* 0x000fe2000001140e */
[----:B--2---:R-:W-:-:S03]  /*1150*/  IMAD.WIDE.U32 R18, R26, 0x2, R18 ;  /* 0x000000021a127825 */ /* 0x004fc600078e0012 */
[----:B------:R-:W-:-:S05]  /*1160*/  IADD3 R29, P0, PT, R18, 0x80, RZ ;  /* 0x00000080121d7810 */ /* 0x000fca0007f1e0ff */
[----:B------:R-:W-:-:S08]  /*1170*/  IMAD.X R22, RZ, RZ, R19, P0 ;  /* 0x000000ffff167224 */ /* 0x000fd000000e0613 */
.L_x_40:
[----:B-1----:R-:W-:-:S05]  /*1180*/  IADD3 R19, P0, PT, R14, R15, RZ ;  /* 0x0000000f0e137210 */ /* 0x002fca0007f1e0ff */
[----:B------:R-:W-:Y:S01]  /*1190*/  IMAD.X R20, RZ, RZ, R28, P0 ;  /* 0x000000ffff147224 */ /* 0x000fe200000e061c */
[----:B------:R-:W-:-:S04]  /*11a0*/  LEA R18, P0, R19, UR8, 0x1 ;  /* 0x0000000813127c11 */ /* 0x000fc8000f8008ff */
[----:B------:R-:W-:-:S05]  /*11b0*/  LEA.HI.X R19, R19, UR9, R20, 0x1, P0 ;  /* 0x0000000913137c11 */ /* 0x000fca00080f0c14 */
[----:B------:R0:W2:Y:S01]  /*11c0*/  LDG.E.U16 R25, desc[UR6][R18.64] ;  /* 0x0000000612197981 */ /* 0x0000a2000c1e1500 */
[----:B------:R-:W-:-:S05]  /*11d0*/  IADD3 R21, P0, PT, R14, R13, RZ ;  /* 0x0000000d0e157210 */ /* 0x000fca0007f1e0ff */
[----:B------:R-:W-:Y:S01]  /*11e0*/  IMAD.X R24, RZ, RZ, R28, P0 ;  /* 0x000000ffff187224 */ /* 0x000fe200000e061c */
[----:B------:R-:W-:Y:S01]  /*11f0*/  LEA R20, P0, R21, UR8, 0x1 ;  /* 0x0000000815147c11 */ /* 0x000fe2000f8008ff */
[----:B0-----:R-:W-:-:S03]  /*1200*/  IMAD.MOV.U32 R18, RZ, RZ, R29 ;  /* 0x000000ffff127224 */ /* 0x001fc600078e001d */
[----:B------:R-:W-:Y:S01]  /*1210*/  LEA.HI.X R21, R21, UR9, R24, 0x1, P0 ;  /* 0x0000000915157c11 */ /* 0x000fe200080f0c18 */
[----:B------:R-:W-:Y:S01]  /*1220*/  IMAD.MOV.U32 R19, RZ, RZ, R22 ;  /* 0x000000ffff137224 */ /* 0x000fe200078e0016 */
[----:B------:R-:W-:-:S04]  /*1230*/  IADD3 R23, P0, PT, R14, R17, RZ ;  /* 0x000000110e177210 */ /* 0x000fc80007f1e0ff */
[----:B--2---:R0:W-:Y:S04]  /*1240*/  ST.E.U16 desc[UR6][R18.64+-0x80], R25 ;  /* 0xffff801912007985 */ /* 0x0041e8000c101506 */
[----:B------:R-:W2:Y:S01]  /*1250*/  LDG.E.U16 R21, desc[UR6][R20.64] ;  /* 0x0000000614157981 */ /* 0x000ea2000c1e1500 */
[----:B------:R-:W-:Y:S01]  /*1260*/  IMAD.X R24, RZ, RZ, R28, P0 ;  /* 0x000000ffff187224 */ /* 0x000fe200000e061c */
[----:B------:R-:W-:-:S04]  /*1270*/  LEA R22, P0, R23, UR8, 0x1 ;  /* 0x0000000817167c11 */ /* 0x000fc8000f8008ff */
[----:B------:R-:W-:Y:S02]  /*1280*/  LEA.HI.X R23, R23, UR9, R24, 0x1, P0 ;  /* 0x0000000917177c11 */ /* 0x000fe400080f0c18 */
[----:B------:R-:W-:Y:S01]  /*1290*/  IADD3 R29, P0, PT, R14, R27, RZ ;  /* 0x0000001b0e1d7210 */ /* 0x000fe20007f1e0ff */
[----:B--2---:R1:W-:Y:S04]  /*12a0*/  ST.E.U16 desc[UR6][R18.64+-0x40], R21 ;  /* 0xffffc01512007985 */ /* 0x0043e8000c101506 */
[----:B------:R-:W2:Y:S01]  /*12b0*/  LDG.E.U16 R23, desc[UR6][R22.64] ;  /* 0x0000000616177981 */ /* 0x000ea2000c1e1500 */
[----:B------:R-:W-:Y:S01]  /*12c0*/  IMAD.X R20, RZ, RZ, R28, P0 ;  /* 0x000000ffff147224 */ /* 0x000fe200000e061c */
[----:B------:R-:W-:-:S04]  /*12d0*/  LEA R24, P0, R29, UR8, 0x1 ;  /* 0x000000081d187c11 */ /* 0x000fc8000f8008ff */
[----:B0-----:R-:W-:Y:S01]  /*12e0*/  LEA.HI.X R25, R29, UR9, R20, 0x1, P0 ;  /* 0x000000091d197c11 */ /* 0x001fe200080f0c14 */
[----:B--2---:R1:W-:Y:S05]  /*12f0*/  ST.E.U16 desc[UR6][R18.64], R23 ;  /* 0x0000001712007985 */ /* 0x0043ea000c101506 */
[----:B------:R-:W2:Y:S01]  /*1300*/  LDG.E.U16 R25, desc[UR6][R24.64] ;  /* 0x0000000618197981 */ /* 0x000ea2000c1e1500 */
[C---:B------:R-:W-:Y:S01]  /*1310*/  ISETP.GE.U32.AND P0, PT, R26.reuse, 0x80, PT ;  /* 0x000000801a00780c */ /* 0x040fe20003f06070 */
[----:B------:R-:W-:Y:S01]  /*1320*/  VIADD R26, R26, 0x80 ;  /* 0x000000801a1a7836 */ /* 0x000fe20000000000 */
[----:B------:R-:W-:Y:S01]  /*1330*/  IADD3 R29, P3, PT, R18, 0x100, RZ ;  /* 0x00000100121d7810 */ /* 0x000fe20007f7e0ff */
[----:B------:R-:W-:-:S02]  /*1340*/  IMAD R15, R12, 0x8, R15 ;  /* 0x000000080c0f7824 */ /* 0x000fc400078e020f */
[C---:B------:R-:W-:Y:S02]  /*1350*/  IMAD R13, R12.reuse, 0x8, R13 ;  /* 0x000000080c0d7824 */ /* 0x040fe400078e020d */
[----:B------:R-:W-:Y:S02]  /*1360*/  IMAD.X R22, RZ, RZ, R19, P3 ;  /* 0x000000ffff167224 */ /* 0x000fe400018e0613 */
[C---:B------:R-:W-:Y:S02]  /*1370*/  IMAD R17, R12.reuse, 0x8, R17 ;  /* 0x000000080c117824 */ /* 0x040fe400078e0211 */
[----:B------:R-:W-:Y:S01]  /*1380*/  IMAD R27, R12, 0x8, R27 ;  /* 0x000000080c1b7824 */ /* 0x000fe200078e021b */
[----:B--2---:R1:W-:Y:S01]  /*1390*/  ST.E.U16 desc[UR6][R18.64+0x40], R25 ;  /* 0x0000401912007985 */ /* 0x0043e2000c101506 */
[----:B------:R-:W-:Y:S05]  /*13a0*/  @!P0 BRA `(.L_x_40) ;  /* 0xfffffffc00748947 */ /* 0x000fea000383ffff */
[----:B------:R-:W-:Y:S05]  /*13b0*/  BSYNC.RECONVERGENT B0 ;  /* 0x0000000000007941 */ /* 0x000fea0003800200 */
.L_x_39:
[----:B------:R-:W-:Y:S04]  /*13c0*/  BSSY.RECONVERGENT B0, `(.L_x_41) ;  /* 0x0000031000007945 */ /* 0x000fe80003800200 */
[----:B------:R-:W-:Y:S05]  /*13d0*/  @!P1 BRA `(.L_x_42) ;  /* 0x0000000000bc9947 */ /* 0x000fea0003800000 */
[----:B------:R-:W-:Y:S01]  /*13e0*/  IMAD R12, R16, 0x8, R2 ;  /* 0x00000008100c7824 */ /* 0x000fe200078e0202 */
[----:B------:R-:W0:Y:S01]  /*13f0*/  S2R R17, SR_TID.X ;  /* 0x0000000000117919 */ /* 0x000e220000002100 */
[----:B-1----:R-:W1:Y:S04]  /*1400*/  LDC R23, c[0x0][0x39c] ;  /* 0x0000e700ff177b82 */ /* 0x002e680000000800 */
[----:B------:R-:W5:Y:S01]  /*1410*/  LDL.64 R12, [R12] ;  /* 0x000000000c0c7983 */ /* 0x000f620000100a00 */
[----:B-1----:R-:W-:Y:S02]  /*1420*/  IMAD R22, R23, UR4, R0 ;  /* 0x0000000417167c24 */ /* 0x002fe4000f8e0200 */
[----:B0-----:R-:W-:-:S07]  /*1430*/  IMAD.MOV.U32 R25, RZ, RZ, R17 ;  /* 0x000000ffff197224 */ /* 0x001fce00078e0011 */
.L_x_43:
[----:B------:R-:W-:Y:S02]  /*1440*/  LOP3.LUT R26, R17, 0xf, RZ, 0xc0, !PT ;  /* 0x0000000f111a7812 */ /* 0x000fe400078ec0ff */
[----:B0-----:R-:W-:Y:S02]  /*1450*/  SHF.R.U32.HI R14, RZ, 0x4, R25 ;  /* 0x00000004ff0e7819 */ /* 0x001fe40000011619 */
[----:B------:R-:W-:-:S03]  /*1460*/  SHF.R.S32.HI R24, RZ, 0x1f, R22 ;  /* 0x0000001fff187819 */ /* 0x000fc60000011416 */
[----:B------:R-:W-:-:S05]  /*1470*/  IMAD R15, R14, R23, R26 ;  /* 0x000000170e0f7224 */ /* 0x000fca00078e021a */
[----:B------:R-:W-:-:S04]  /*1480*/  IADD3 R14, P0, PT, R22, R15, RZ ;  /* 0x0000000f160e7210 */ /* 0x000fc80007f1e0ff */
[----:B------:R-:W-:Y:S02]  /*1490*/  LEA.HI.X.SX32 R15, R15, R24, 0x1, P0 ;  /* 0x000000180f0f7211 */ /* 0x000fe400000f0eff */
[----:B------:R-:W-:-:S04]  /*14a0*/  LEA R20, P0, R14, UR10, 0x1 ;  /* 0x0000000a0e147c11 */ /* 0x000fc8000f8008ff */
[----:B------:R-:W-:-:S05]  /*14b0*/  LEA.HI.X R21, R14, UR11, R15, 0x1, P0 ;  /* 0x0000000b0e157c11 */ /* 0x000fca00080f0c0f */
[----:B------:R-:W2:Y:S01]  /*14c0*/  LDG.E.U16 R29, desc[UR6][R20.64] ;  /* 0x00000006141d7981 */ /* 0x000ea2000c1e1500 */
[----:B------:R-:W-:-:S05]  /*14d0*/  VIADD R14, R25, 0x20 ;  /* 0x00000020190e7836 */ /* 0x000fca0000000000 */
[----:B------:R-:W-:-:S05]  /*14e0*/  SHF.R.U32.HI R14, RZ, 0x4, R14 ;  /* 0x00000004ff0e7819 */ /* 0x000fca000001160e */
[----:B------:R-:W-:-:S05]  /*14f0*/  IMAD R15, R14, R23, R26 ;  /* 0x000000170e0f7224 */ /* 0x000fca00078e021a */
[----:B------:R-:W-:-:S04]  /*1500*/  IADD3 R14, P0, PT, R22, R15, RZ ;  /* 0x0000000f160e7210 */ /* 0x000fc80007f1e0ff */
[----:B------:R-:W-:Y:S02]  /*1510*/  LEA.HI.X.SX32 R15, R15, R24, 0x1, P0 ;  /* 0x000000180f0f7211 */ /* 0x000fe400000f0eff */
[----:B------:R-:W-:-:S04]  /*1520*/  LEA R18, P0, R14, UR10, 0x1 ;  /* 0x0000000a0e127c11 */ /* 0x000fc8000f8008ff */
[----:B------:R-:W-:Y:S01]  /*1530*/  LEA.HI.X R19, R14, UR11, R15, 0x1, P0 ;  /* 0x0000000b0e137c11 */ /* 0x000fe200080f0c0f */
[----:B-----5:R-:W-:-:S05]  /*1540*/  IMAD.WIDE.U32 R14, R25, 0x2, R12 ;  /* 0x00000002190e7825 */ /* 0x020fca00078e000c */
[----:B--2---:R0:W-:Y:S04]  /*1550*/  ST.E.U16 desc[UR6][R14.64], R29 ;  /* 0x0000001d0e007985 */ /* 0x0041e8000c101506 */
        /* <DEDUP_REMOVED lines=8> */
[----:B------:R-:W-:Y:S01]  /*15e0*/  VIADD R28, R25, 0x60 ;  /* 0x00000060191c7836 */ /* 0x000fe20000000000 */
[----:B--2---:R0:W-:Y:S04]  /*15f0*/  ST.E.U16 desc[UR6][R14.64+0x40], R27 ;  /* 0x0000401b0e007985 */ /* 0x0041e8000c101506 */
[----:B------:R-:W2:Y:S01]  /*1600*/  LDG.E.U16 R21, desc[UR6][R20.64] ;  /* 0x0000000614157981 */ /* 0x000ea2000c1e1500 */
[----:B------:R-:W-:-:S05]  /*1610*/  SHF.R.U32.HI R28, RZ, 0x4, R28 ;  /* 0x00000004ff1c7819 */ /* 0x000fca000001161c */
[----:B------:R-:W-:-:S05]  /*1620*/  IMAD R19, R28, R23, R26 ;  /* 0x000000171c137224 */ /* 0x000fca00078e021a */
[----:B------:R-:W-:-:S04]  /*1630*/  IADD3 R26, P0, PT, R22, R19, RZ ;  /* 0x00000013161a7210 */ /* 0x000fc80007f1e0ff */
[----:B------:R-:W-:Y:S02]  /*1640*/  LEA.HI.X.SX32 R19, R19, R24, 0x1, P0 ;  /* 0x0000001813137211 */ /* 0x000fe400000f0eff */
[----:B------:R-:W-:-:S04]  /*1650*/  LEA R18, P0, R26, UR10, 0x1 ;  /* 0x0000000a1a127c11 */ /* 0x000fc8000f8008ff */
[----:B------:R-:W-:Y:S01]  /*1660*/  LEA.HI.X R19, R26, UR11, R19, 0x1, P0 ;  /* 0x0000000b1a137c11 */ /* 0x000fe200080f0c13 */
[----:B--2---:R0:W-:Y:S05]  /*1670*/  ST.E.U16 desc[UR6][R14.64+0x80], R21 ;  /* 0x000080150e007985 */ /* 0x0041ea000c101506 */
[----:B------:R-:W2:Y:S01]  /*1680*/  LDG.E.U16 R19, desc[UR6][R18.64] ;  /* 0x0000000612137981 */ /* 0x000ea2000c1e1500 */
[C---:B------:R-:W-:Y:S01]  /*1690*/  ISETP.GE.U32.AND P0, PT, R25.reuse, 0x80, PT ;  /* 0x000000801900780c */ /* 0x040fe20003f06070 */
[----:B------:R-:W-:Y:S02]  /*16a0*/  VIADD R25, R25, 0x80 ;  /* 0x0000008019197836 */ /* 0x000fe40000000000 */
[----:B--2---:R0:W-:Y:S10]  /*16b0*/  ST.E.U16 desc[UR6][R14.64+0xc0], R19 ;  /* 0x0000c0130e007985 */ /* 0x0041f4000c101506 */
[----:B------:R-:W-:Y:S05]  /*16c0*/  @!P0 BRA `(.L_x_43) ;  /* 0xfffffffc005c8947 */ /* 0x000fea000383ffff */
.L_x_42:
[----:B------:R-:W-:Y:S05]  /*16d0*/  BSYNC.RECONVERGENT B0 ;  /* 0x0000000000007941 */ /* 0x000fea0003800200 */
.L_x_41:
[----:B------:R-:W-:Y:S05]  /*16e0*/  BRA `(.L_x_44) ;  /* 0x0000000000807947 */ /* 0x000fea0003800000 */
.L_x_38:
[----:B------:R-:W0:Y:S02]  /*16f0*/  S2R R12, SR_TID.X ;  /* 0x00000000000c7919 */ /* 0x000e240000002100 */
[----:B0-----:R-:W-:-:S04]  /*1700*/  SHF.R.U32.HI R12, RZ, 0x5, R12 ;  /* 0x00000005ff0c7819 */ /* 0x001fc8000001160c */
[----:B------:R-:W-:-:S13]  /*1710*/  ISETP.NE.AND P0, PT, R12, 0x1, PT ;  /* 0x000000010c00780c */ /* 0x000fda0003f05270 */
[----:B------:R-:W-:Y:S05]  /*1720*/  @P0 BRA `(.L_x_44) ;  /* 0x0000000000700947 */ /* 0x000fea0003800000 */
[----:B------:R-:W-:-:S05]  /*1730*/  IMAD R20, R14, 0x8, R3 ;  /* 0x000000080e147824 */ /* 0x000fca00078e0203 */
[----:B------:R-:W2:Y:S04]  /*1740*/  LDL.64 R18, [R20+0x10] ;  /* 0x0000100014127983 */ /* 0x000ea80000100a00 */
[----:B------:R-:W3:Y:S01]  /*1750*/  LDL.64 R12, [R20] ;  /* 0x00000000140c7983 */ /* 0x000ee20000100a00 */
[----:B------:R-:W-:Y:S01]  /*1760*/  IMAD.MOV.U32 R15, RZ, RZ, RZ ;  /* 0x000000ffff0f7224 */ /* 0x000fe200078e00ff */
[----:B------:R-:W0:Y:S02]  /*1770*/  S2R R17, SR_LANEID ;  /* 0x0000000000117919 */ /* 0x000e240000000000 */
[----:B0-----:R-:W-:Y:S02]  /*1780*/  LOP3.LUT R14, R17, 0x3, RZ, 0xc0, !PT ;  /* 0x00000003110e7812 */ /* 0x001fe400078ec0ff */
[----:B------:R-:W-:-:S05]  /*1790*/  SHF.R.U32.HI R17, RZ, 0x2, R17 ;  /* 0x00000002ff117819 */ /* 0x000fca0000011611 */
[----:B------:R-:W-:-:S03]  /*17a0*/  IMAD.WIDE.U32 R14, R17, 0x8, R14 ;  /* 0x00000008110e7825 */ /* 0x000fc600078e000e */
[----:B--2---:R-:W-:-:S04]  /*17b0*/  LEA R22, P0, R14, R18, 0x2 ;  /* 0x000000120e167211 */ /* 0x004fc800078010ff */
[----:B------:R-:W-:-:S05]  /*17c0*/  LEA.HI.X R23, R14, R19, R15, 0x2, P0 ;  /* 0x000000130e177211 */ /* 0x000fca00000f140f */
[----:B------:R-:W2:Y:S04]  /*17d0*/  LD.E R24, desc[UR6][R22.64] ;  /* 0x0000000616187980 */ /* 0x000ea8000c101900 */
[----:B------:R-:W4:Y:S04]  /*17e0*/  LD.E R21, desc[UR6][R22.64+0x100] ;  /* 0x0001000616157980 */ /* 0x000f28000c101900 */
[----:B------:R-:W5:Y:S04]  /*17f0*/  LD.E R17, desc[UR6][R22.64+0x10] ;  /* 0x0000100616117980 */ /* 0x000f68000c101900 */
[----:B------:R-:W5:Y:S01]  /*1800*/  LD.E R25, desc[UR6][R22.64+0x110] ;  /* 0x0001100616197980 */ /* 0x000f62000c101900 */
[----:B---3--:R-:W-:-:S04]  /*1810*/  LEA R18, P0, R14, R12, 0x2 ;  /* 0x0000000c0e127211 */ /* 0x008fc800078010ff */
[----:B------:R-:W-:-:S05]  /*1820*/  LEA.HI.X R19, R14, R13, R15, 0x2, P0 ;  /* 0x0000000d0e137211 */ /* 0x000fca00000f140f */
[----:B------:R-:W3:Y:S04]  /*1830*/  LD.E R12, desc[UR6][R18.64] ;  /* 0x00000006120c7980 */ /* 0x000ee8000c101900 */
[----:B------:R-:W3:Y:S04]  /*1840*/  LD.E R13, desc[UR6][R18.64+0x100] ;  /* 0x00010006120d7980 */ /* 0x000ee8000c101900 */
[----:B------:R-:W3:Y:S04]  /*1850*/  LD.E R14, desc[UR6][R18.64+0x10] ;  /* 0x00001006120e7980 */ /* 0x000ee8000c101900 */
[----:B------:R-:W3:Y:S01]  /*1860*/  LD.E R15, desc[UR6][R18.64+0x110] ;  /* 0x00011006120f7980 */ /* 0x000ee2000c101900 */
[----:B------:R-:W-:Y:S05]  /*1870*/  WARPSYNC.ALL ;  /* 0x0000000000007948 */ /* 0x000fea0003800000 */
[----:B--2---:R-:W-:Y:S04]  /*1880*/  MOVM.16.MT88 R20, R24 ;  /* 0x000000001814723a */ /* 0x004fe80000000000 */
[----:B----4-:R-:W3:Y:S04]  /*1890*/  MOVM.16.MT88 R21, R21 ;  /* 0x000000001515723a */ /* 0x010ee80000000000 */
[----:B-----5:R-:W-:Y:S04]  /*18a0*/  MOVM.16.MT88 R26, R17 ;  /* 0x00000000111a723a */ /* 0x020fe80000000000 */
[----:B------:R-:W0:Y:S01]  /*18b0*/  MOVM.16.MT88 R27, R25 ;  /* 0x00000000191b723a */ /* 0x000e220000000000 */
[C---:B---3--:R-:W-:Y:S08]  /*18c0*/  HMMA.16816.F32 R4, R12.reuse, R20, R4 ;  /* 0x000000140c04723c */ /* 0x048ff00000001804 */
[----:B0-----:R-:W-:-:S15]  /*18d0*/  HMMA.16816.F32 R8, R12, R26, R8 ;  /* 0x0000001a0c08723c */ /* 0x001fde0000001808 */
[----:B------:R-:W-:-:S05]  /*18e0*/  NOP ;  /* 0x0000000000007918 */ /* 0x000fca0000000000 */
.L_x_44:
[----:B------:R-:W-:Y:S05]  /*18f0*/  WARPSYNC.ALL ;  /* 0x0000000000007948 */ /* 0x000fea0003800000 */
[----:B------:R-:W-:Y:S06]  /*1900*/  BAR.SYNC.DEFER_BLOCKING 0x0 ;  /* 0x0000000000007b1d */ /* 0x000fec0000010000 */
[----:B------:R-:W-:Y:S05]  /*1910*/  @!P2 BRA `(.L_x_45) ;  /* 0xfffffff40094a947 */ /* 0x000fea000383ffff */
.L_x_37:
[----:B------:R-:W2:Y:S02]  /*1920*/  S2R R2, SR_TID.X ;  /* 0x0000000000027919 */ /* 0x000ea40000002100 */
[----:B--2---:R-:W-:-:S04]  /*1930*/  SHF.R.U32.HI R2, RZ, 0x5, R2 ;  /* 0x00000005ff027819 */ /* 0x004fc80000011602 */
[----:B------:R-:W-:-:S13]  /*1940*/  ISETP.NE.AND P0, PT, R2, 0x1, PT ;  /* 0x000000010200780c */ /* 0x000fda0003f05270 */
[----:B------:R-:W-:Y:S05]  /*1950*/  @P0 EXIT ;  /* 0x000000000000094d */ /* 0x000fea0003800000 */
[----:B------:R-:W2:Y:S01]  /*1960*/  S2R R12, SR_LANEID ;  /* 0x00000000000c7919 */ /* 0x000ea20000000000 */
[----:B0-----:R-:W0:Y:S08]  /*1970*/  LDC R15, c[0x0][0x39c] ;  /* 0x0000e700ff0f7b82 */ /* 0x001e300000000800 */
[----:B------:R-:W3:Y:S01]  /*1980*/  LDC.64 R2, c[0x0][0x390] ;  /* 0x0000e400ff027b82 */ /* 0x000ee20000000a00 */
[----:B0-----:R-:W-:Y:S01]  /*1990*/  IMAD R13, R15, UR5, R0 ;  /* 0x000000050f0d7c24 */ /* 0x001fe2000f8e0200 */
[----:B------:R-:W-:-:S02]  /*19a0*/  SHF.R.U32.HI R15, RZ, 0x1, R15 ;  /* 0x00000001ff0f7819 */ /* 0x000fc4000001160f */
[----:B--2---:R-:W-:Y:S01]  /*19b0*/  SHF.R.U32.HI R14, RZ, 0x2, R12 ;  /* 0x00000002ff0e7819 */ /* 0x004fe2000001160c */
[----:B---3--:R-:W-:Y:S01]  /*19c0*/  IMAD.WIDE R2, R13, 0x4, R2 ;  /* 0x000000040d027825 */ /* 0x008fe200078e0202 */
[----:B------:R-:W-:-:S03]  /*19d0*/  LOP3.LUT R12, R12, 0x3, RZ, 0xc0, !PT ;  /* 0x000000030c0c7812 */ /* 0x000fc600078ec0ff */
[----:B------:R-:W-:Y:S02]  /*19e0*/  IMAD.MOV.U32 R13, RZ, RZ, RZ ;  /* 0x000000ffff0d7224 */ /* 0x000fe400078e00ff */
[----:B------:R-:W-:-:S03]  /*19f0*/  IMAD.WIDE.U32 R12, R14, R15, R12 ;  /* 0x0000000f0e0c7225 */ /* 0x000fc600078e000c */
[----:B------:R-:W-:-:S04]  /*1a00*/  LEA R2, P0, R12, R2, 0x3 ;  /* 0x000000020c027211 */ /* 0x000fc800078018ff */
[----:B------:R-:W-:-:S03]  /*1a10*/  LEA.HI.X R3, R12, R3, R13, 0x3, P0 ;  /* 0x000000030c037211 */ /* 0x000fc600000f1c0d */
[----:B------:R-:W-:Y:S02]  /*1a20*/  IMAD.WIDE.U32 R12, R15, 0x40, R2 ;  /* 0x000000400f0c7825 */ /* 0x000fe400078e0002 */
[----:B------:R-:W-:Y:S04]  /*1a30*/  STG.E.64 desc[UR6][R2.64], R4 ;  /* 0x0000000402007986 */ /* 0x000fe8000c101b06 */
[----:B------:R-:W-:Y:S04]  /*1a40*/  STG.E.64 desc[UR6][R12.64], R6 ;  /* 0x000000060c007986 */ /* 0x000fe8000c101b06 */
[----:B------:R-:W-:Y:S04]  /*1a50*/  STG.E.64 desc[UR6][R2.64+0x20], R8 ;  /* 0x0000200802007986 */ /* 0x000fe8000c101b06 */
[----:B------:R-:W-:Y:S01]  /*1a60*/  STG.E.64 desc[UR6][R12.64+0x20], R10 ;  /* 0x0000200a0c007986 */ /* 0x000fe2000c101b06 */
[----:B------:R-:W-:Y:S05]  /*1a70*/  EXIT ;  /* 0x000000000000794d */ /* 0x000fea0003800000 */
.L_x_46:
        /* <DEDUP_REMOVED lines=16> */
.L_x_48:


//--------------------- .nv.shared._Z20ping_pong_mma_kernelPK6__halfS1_Pfiii --------------------------
	.section	.nv.shared._Z20ping_pong_mma_kernelPK6__halfS1_Pfiii,"aw",@nobits
	.sectionflags	@""
	.align	16
	.zero		1024


//--------------------- .nv.shared.reserved.0     --------------------------
	.section	.nv.shared.reserved.0,"aw",@nobits
	.weak		__nv_reservedSMEM_offset_0_alias
	.size		__nv_reservedSMEM_offset_0_alias, 0, 64
	.other		__nv_reservedSMEM_offset_0_alias,@"STO_CUDA_RESERVED_SHARED STV_DEFAULT"
__nv_reservedSMEM_offset_0_alias:
	.zero		0
	.zero		64


//--------------------- .nv.shared._Z27warp_specialized_mma_kernelPK6__halfS1_Pfiii --------------------------
	.section	.nv.shared._Z27warp_specialized_mma_kernelPK6__halfS1_Pfiii,"aw",@nobits
	.sectionflags	@""
	.align	16
	.zero		1024


//--------------------- .nv.constant0._Z20ping_pong_mma_kernelPK6__halfS1_Pfiii --------------------------
	.section	.nv.constant0._Z20ping_pong_mma_kernelPK6__halfS1_Pfiii,"a",@progbits
	.sectionflags	@""
	.align	4
.nv.constant0._Z20ping_pong_mma_kernelPK6__halfS1_Pfiii:
	.zero		932


//--------------------- .nv.constant0._Z27warp_specialized_mma_kernelPK6__halfS1_Pfiii --------------------------
	.section	.nv.constant0._Z27warp_specialized_mma_kernelPK6__halfS1_Pfiii,"a",@progbits
	.sectionflags	@""
	.align	4
.nv.constant0._Z27warp_specialized_mma_kernelPK6__halfS1_Pfiii:
	.zero		932


//--------------------- SYMBOLS --------------------------

	.type		.nv.reservedSmem.offset0,@object
	.size		.nv.reservedSmem.offset0,0x4
	.type		.nv.reservedSmem.cap,@object
	.size		.nv.reservedSmem.cap,0x4
